//
// Generated by NVIDIA NVVM Compiler
//
// Compiler Build ID: CL-36424714
// Cuda compilation tools, release 13.0, V13.0.88
// Based on NVVM 20.0.0
//

.version 9.0
.target sm_100
.address_size 64

	// .globl	_Z8sgemm_v1iiifPKfiS0_ifPfi
// _ZZ8sgemm_v3iiifPKfiS0_ifPfiE2As has been demoted
// _ZZ8sgemm_v3iiifPKfiS0_ifPfiE2Bs has been demoted

.visible .entry _Z8sgemm_v1iiifPKfiS0_ifPfi(
	.param .u32 _Z8sgemm_v1iiifPKfiS0_ifPfi_param_0,
	.param .u32 _Z8sgemm_v1iiifPKfiS0_ifPfi_param_1,
	.param .u32 _Z8sgemm_v1iiifPKfiS0_ifPfi_param_2,
	.param .f32 _Z8sgemm_v1iiifPKfiS0_ifPfi_param_3,
	.param .u64 .ptr .align 1 _Z8sgemm_v1iiifPKfiS0_ifPfi_param_4,
	.param .u32 _Z8sgemm_v1iiifPKfiS0_ifPfi_param_5,
	.param .u64 .ptr .align 1 _Z8sgemm_v1iiifPKfiS0_ifPfi_param_6,
	.param .u32 _Z8sgemm_v1iiifPKfiS0_ifPfi_param_7,
	.param .f32 _Z8sgemm_v1iiifPKfiS0_ifPfi_param_8,
	.param .u64 .ptr .align 1 _Z8sgemm_v1iiifPKfiS0_ifPfi_param_9,
	.param .u32 _Z8sgemm_v1iiifPKfiS0_ifPfi_param_10
)
{
	.reg .pred 	%p<13>;
	.reg .b32 	%r<49>;
	.reg .b32 	%f<73>;
	.reg .b64 	%rd<40>;

	ld.param.u32 	%r24, [_Z8sgemm_v1iiifPKfiS0_ifPfi_param_0];
	ld.param.u32 	%r25, [_Z8sgemm_v1iiifPKfiS0_ifPfi_param_1];
	ld.param.u32 	%r20, [_Z8sgemm_v1iiifPKfiS0_ifPfi_param_2];
	ld.param.f32 	%f13, [_Z8sgemm_v1iiifPKfiS0_ifPfi_param_3];
	ld.param.u64 	%rd5, [_Z8sgemm_v1iiifPKfiS0_ifPfi_param_4];
	ld.param.u32 	%r21, [_Z8sgemm_v1iiifPKfiS0_ifPfi_param_5];
	ld.param.u64 	%rd6, [_Z8sgemm_v1iiifPKfiS0_ifPfi_param_6];
	ld.param.u32 	%r22, [_Z8sgemm_v1iiifPKfiS0_ifPfi_param_7];
	ld.param.f32 	%f14, [_Z8sgemm_v1iiifPKfiS0_ifPfi_param_8];
	ld.param.u64 	%rd4, [_Z8sgemm_v1iiifPKfiS0_ifPfi_param_9];
	ld.param.u32 	%r23, [_Z8sgemm_v1iiifPKfiS0_ifPfi_param_10];
	cvta.to.global.u64 	%rd1, %rd6;
	cvta.to.global.u64 	%rd2, %rd5;
	mov.u32 	%r27, %ctaid.x;
	mov.u32 	%r28, %ntid.x;
	mov.u32 	%r29, %tid.x;
	mad.lo.s32 	%r1, %r27, %r28, %r29;
	mov.u32 	%r30, %ctaid.y;
	mov.u32 	%r31, %ntid.y;
	mov.u32 	%r32, %tid.y;
	mad.lo.s32 	%r33, %r30, %r31, %r32;
	setp.ge.s32 	%p1, %r1, %r24;
	setp.ge.s32 	%p2, %r33, %r25;
	or.pred  	%p3, %p1, %p2;
	@%p3 bra 	$L__BB0_14;
	setp.lt.s32 	%p4, %r20, 1;
	mov.f32 	%f72, 0f00000000;
	@%p4 bra 	$L__BB0_13;
	mul.lo.s32 	%r3, %r21, %r1;
	and.b32  	%r4, %r20, 7;
	setp.lt.u32 	%p5, %r20, 8;
	mov.f32 	%f72, 0f00000000;
	mov.b32 	%r47, 0;
	@%p5 bra 	$L__BB0_5;
	and.b32  	%r47, %r20, 2147483640;
	neg.s32 	%r45, %r47;
	shl.b32 	%r7, %r22, 3;
	add.s64 	%rd3, %rd2, 16;
	mov.f32 	%f72, 0f00000000;
	mul.wide.s32 	%rd11, %r22, 4;
	mov.u32 	%r43, %r3;
	mov.u32 	%r44, %r33;
$L__BB0_4:
	.pragma "nounroll";
	mul.wide.s32 	%rd7, %r43, 4;
	add.s64 	%rd8, %rd3, %rd7;
	ld.global.f32 	%f19, [%rd8+-16];
	mul.wide.s32 	%rd9, %r44, 4;
	add.s64 	%rd10, %rd1, %rd9;
	ld.global.f32 	%f20, [%rd10];
	fma.rn.f32 	%f21, %f19, %f20, %f72;
	ld.global.f32 	%f22, [%rd8+-12];
	add.s64 	%rd12, %rd10, %rd11;
	ld.global.f32 	%f23, [%rd12];
	fma.rn.f32 	%f24, %f22, %f23, %f21;
	ld.global.f32 	%f25, [%rd8+-8];
	add.s64 	%rd13, %rd12, %rd11;
	ld.global.f32 	%f26, [%rd13];
	fma.rn.f32 	%f27, %f25, %f26, %f24;
	ld.global.f32 	%f28, [%rd8+-4];
	add.s64 	%rd14, %rd13, %rd11;
	ld.global.f32 	%f29, [%rd14];
	fma.rn.f32 	%f30, %f28, %f29, %f27;
	ld.global.f32 	%f31, [%rd8];
	add.s64 	%rd15, %rd14, %rd11;
	ld.global.f32 	%f32, [%rd15];
	fma.rn.f32 	%f33, %f31, %f32, %f30;
	ld.global.f32 	%f34, [%rd8+4];
	add.s64 	%rd16, %rd15, %rd11;
	ld.global.f32 	%f35, [%rd16];
	fma.rn.f32 	%f36, %f34, %f35, %f33;
	ld.global.f32 	%f37, [%rd8+8];
	add.s64 	%rd17, %rd16, %rd11;
	ld.global.f32 	%f38, [%rd17];
	fma.rn.f32 	%f39, %f37, %f38, %f36;
	ld.global.f32 	%f40, [%rd8+12];
	add.s64 	%rd18, %rd17, %rd11;
	ld.global.f32 	%f41, [%rd18];
	fma.rn.f32 	%f72, %f40, %f41, %f39;
	add.s32 	%r45, %r45, 8;
	add.s32 	%r44, %r44, %r7;
	add.s32 	%r43, %r43, 8;
	setp.ne.s32 	%p6, %r45, 0;
	@%p6 bra 	$L__BB0_4;
$L__BB0_5:
	setp.eq.s32 	%p7, %r4, 0;
	@%p7 bra 	$L__BB0_13;
	and.b32  	%r15, %r20, 3;
	setp.lt.u32 	%p8, %r4, 4;
	@%p8 bra 	$L__BB0_8;
	add.s32 	%r35, %r47, %r3;
	mul.wide.s32 	%rd19, %r35, 4;
	add.s64 	%rd20, %rd2, %rd19;
	ld.global.f32 	%f43, [%rd20];
	mad.lo.s32 	%r36, %r47, %r22, %r33;
	mul.wide.s32 	%rd21, %r36, 4;
	add.s64 	%rd22, %rd1, %rd21;
	ld.global.f32 	%f44, [%rd22];
	fma.rn.f32 	%f45, %f43, %f44, %f72;
	ld.global.f32 	%f46, [%rd20+4];
	mul.wide.s32 	%rd23, %r22, 4;
	add.s64 	%rd24, %rd22, %rd23;
	ld.global.f32 	%f47, [%rd24];
	fma.rn.f32 	%f48, %f46, %f47, %f45;
	ld.global.f32 	%f49, [%rd20+8];
	add.s64 	%rd25, %rd24, %rd23;
	ld.global.f32 	%f50, [%rd25];
	fma.rn.f32 	%f51, %f49, %f50, %f48;
	ld.global.f32 	%f52, [%rd20+12];
	add.s64 	%rd26, %rd25, %rd23;
	ld.global.f32 	%f53, [%rd26];
	fma.rn.f32 	%f72, %f52, %f53, %f51;
	add.s32 	%r47, %r47, 4;
$L__BB0_8:
	setp.eq.s32 	%p9, %r15, 0;
	@%p9 bra 	$L__BB0_13;
	setp.eq.s32 	%p10, %r15, 1;
	@%p10 bra 	$L__BB0_11;
	add.s32 	%r37, %r47, %r3;
	mul.wide.s32 	%rd27, %r37, 4;
	add.s64 	%rd28, %rd2, %rd27;
	ld.global.f32 	%f55, [%rd28];
	mad.lo.s32 	%r38, %r47, %r22, %r33;
	mul.wide.s32 	%rd29, %r38, 4;
	add.s64 	%rd30, %rd1, %rd29;
	ld.global.f32 	%f56, [%rd30];
	fma.rn.f32 	%f57, %f55, %f56, %f72;
	ld.global.f32 	%f58, [%rd28+4];
	mul.wide.s32 	%rd31, %r22, 4;
	add.s64 	%rd32, %rd30, %rd31;
	ld.global.f32 	%f59, [%rd32];
	fma.rn.f32 	%f72, %f58, %f59, %f57;
	add.s32 	%r47, %r47, 2;
$L__BB0_11:
	and.b32  	%r39, %r20, 1;
	setp.eq.b32 	%p11, %r39, 1;
	not.pred 	%p12, %p11;
	@%p12 bra 	$L__BB0_13;
	add.s32 	%r40, %r47, %r3;
	mul.wide.s32 	%rd33, %r40, 4;
	add.s64 	%rd34, %rd2, %rd33;
	ld.global.f32 	%f60, [%rd34];
	mad.lo.s32 	%r41, %r47, %r22, %r33;
	mul.wide.s32 	%rd35, %r41, 4;
	add.s64 	%rd36, %rd1, %rd35;
	ld.global.f32 	%f61, [%rd36];
	fma.rn.f32 	%f72, %f60, %f61, %f72;
$L__BB0_13:
	mad.lo.s32 	%r42, %r23, %r1, %r33;
	cvta.to.global.u64 	%rd37, %rd4;
	mul.wide.s32 	%rd38, %r42, 4;
	add.s64 	%rd39, %rd37, %rd38;
	ld.global.f32 	%f62, [%rd39];
	mul.f32 	%f63, %f14, %f62;
	fma.rn.f32 	%f64, %f13, %f72, %f63;
	st.global.f32 	[%rd39], %f64;
$L__BB0_14:
	ret;

}
	// .globl	_Z8sgemm_v2iiifPKfiS0_ifPfi
.visible .entry _Z8sgemm_v2iiifPKfiS0_ifPfi(
	.param .u32 _Z8sgemm_v2iiifPKfiS0_ifPfi_param_0,
	.param .u32 _Z8sgemm_v2iiifPKfiS0_ifPfi_param_1,
	.param .u32 _Z8sgemm_v2iiifPKfiS0_ifPfi_param_2,
	.param .f32 _Z8sgemm_v2iiifPKfiS0_ifPfi_param_3,
	.param .u64 .ptr .align 1 _Z8sgemm_v2iiifPKfiS0_ifPfi_param_4,
	.param .u32 _Z8sgemm_v2iiifPKfiS0_ifPfi_param_5,
	.param .u64 .ptr .align 1 _Z8sgemm_v2iiifPKfiS0_ifPfi_param_6,
	.param .u32 _Z8sgemm_v2iiifPKfiS0_ifPfi_param_7,
	.param .f32 _Z8sgemm_v2iiifPKfiS0_ifPfi_param_8,
	.param .u64 .ptr .align 1 _Z8sgemm_v2iiifPKfiS0_ifPfi_param_9,
	.param .u32 _Z8sgemm_v2iiifPKfiS0_ifPfi_param_10
)
{
	.reg .pred 	%p<13>;
	.reg .b32 	%r<95>;
	.reg .b32 	%f<73>;
	.reg .b64 	%rd<70>;

	ld.param.u32 	%r48, [_Z8sgemm_v2iiifPKfiS0_ifPfi_param_0];
	ld.param.u32 	%r49, [_Z8sgemm_v2iiifPKfiS0_ifPfi_param_1];
	ld.param.u32 	%r44, [_Z8sgemm_v2iiifPKfiS0_ifPfi_param_2];
	ld.param.f32 	%f13, [_Z8sgemm_v2iiifPKfiS0_ifPfi_param_3];
	ld.param.u64 	%rd4, [_Z8sgemm_v2iiifPKfiS0_ifPfi_param_4];
	ld.param.u32 	%r45, [_Z8sgemm_v2iiifPKfiS0_ifPfi_param_5];
	ld.param.u64 	%rd5, [_Z8sgemm_v2iiifPKfiS0_ifPfi_param_6];
	ld.param.u32 	%r46, [_Z8sgemm_v2iiifPKfiS0_ifPfi_param_7];
	ld.param.f32 	%f14, [_Z8sgemm_v2iiifPKfiS0_ifPfi_param_8];
	ld.param.u32 	%r47, [_Z8sgemm_v2iiifPKfiS0_ifPfi_param_10];
	cvta.to.global.u64 	%rd1, %rd5;
	cvta.to.global.u64 	%rd2, %rd4;
	mov.u32 	%r1, %tid.x;
	mov.u32 	%r50, %ntid.x;
	mov.u32 	%r51, %ctaid.x;
	mul.lo.s32 	%r2, %r50, %r51;
	add.s32 	%r3, %r2, %r1;
	mov.u32 	%r52, %tid.y;
	mov.u32 	%r53, %ntid.y;
	mov.u32 	%r54, %ctaid.y;
	mad.lo.s32 	%r4, %r53, %r54, %r52;
	setp.ge.u32 	%p1, %r4, %r48;
	setp.ge.u32 	%p2, %r3, %r49;
	or.pred  	%p3, %p1, %p2;
	@%p3 bra 	$L__BB1_14;
	setp.lt.s32 	%p4, %r44, 1;
	mov.f32 	%f72, 0f00000000;
	@%p4 bra 	$L__BB1_13;
	mul.lo.s32 	%r5, %r45, %r4;
	and.b32  	%r6, %r44, 7;
	setp.lt.u32 	%p5, %r44, 8;
	mov.f32 	%f72, 0f00000000;
	mov.b32 	%r93, 0;
	@%p5 bra 	$L__BB1_5;
	and.b32  	%r93, %r44, 2147483640;
	neg.s32 	%r91, %r93;
	add.s32 	%r56, %r1, %r46;
	add.s32 	%r90, %r56, %r2;
	shl.b32 	%r10, %r46, 3;
	shl.b32 	%r57, %r46, 1;
	add.s32 	%r89, %r3, %r57;
	mad.lo.s32 	%r88, %r46, 3, %r3;
	shl.b32 	%r58, %r46, 2;
	add.s32 	%r87, %r3, %r58;
	mad.lo.s32 	%r86, %r46, 5, %r3;
	mad.lo.s32 	%r85, %r46, 6, %r3;
	mad.lo.s32 	%r84, %r46, 7, %r3;
	add.s32 	%r82, %r5, 3;
	mov.f32 	%f72, 0f00000000;
	mov.u32 	%r83, %r3;
$L__BB1_4:
	.pragma "nounroll";
	add.s32 	%r59, %r82, -3;
	mul.wide.u32 	%rd6, %r59, 4;
	add.s64 	%rd7, %rd2, %rd6;
	ld.global.f32 	%f19, [%rd7];
	mul.wide.u32 	%rd8, %r83, 4;
	add.s64 	%rd9, %rd1, %rd8;
	ld.global.f32 	%f20, [%rd9];
	fma.rn.f32 	%f21, %f19, %f20, %f72;
	add.s32 	%r60, %r82, -2;
	mul.wide.u32 	%rd10, %r60, 4;
	add.s64 	%rd11, %rd2, %rd10;
	ld.global.f32 	%f22, [%rd11];
	mul.wide.u32 	%rd12, %r90, 4;
	add.s64 	%rd13, %rd1, %rd12;
	ld.global.f32 	%f23, [%rd13];
	fma.rn.f32 	%f24, %f22, %f23, %f21;
	add.s32 	%r61, %r82, -1;
	mul.wide.u32 	%rd14, %r61, 4;
	add.s64 	%rd15, %rd2, %rd14;
	ld.global.f32 	%f25, [%rd15];
	mul.wide.u32 	%rd16, %r89, 4;
	add.s64 	%rd17, %rd1, %rd16;
	ld.global.f32 	%f26, [%rd17];
	fma.rn.f32 	%f27, %f25, %f26, %f24;
	add.s32 	%r62, %r82, 4;
	mul.wide.u32 	%rd18, %r82, 4;
	add.s64 	%rd19, %rd2, %rd18;
	ld.global.f32 	%f28, [%rd19];
	mul.wide.u32 	%rd20, %r88, 4;
	add.s64 	%rd21, %rd1, %rd20;
	ld.global.f32 	%f29, [%rd21];
	fma.rn.f32 	%f30, %f28, %f29, %f27;
	add.s32 	%r63, %r82, 1;
	mul.wide.u32 	%rd22, %r63, 4;
	add.s64 	%rd23, %rd2, %rd22;
	ld.global.f32 	%f31, [%rd23];
	mul.wide.u32 	%rd24, %r87, 4;
	add.s64 	%rd25, %rd1, %rd24;
	ld.global.f32 	%f32, [%rd25];
	fma.rn.f32 	%f33, %f31, %f32, %f30;
	add.s32 	%r64, %r82, 2;
	mul.wide.u32 	%rd26, %r64, 4;
	add.s64 	%rd27, %rd2, %rd26;
	ld.global.f32 	%f34, [%rd27];
	mul.wide.u32 	%rd28, %r86, 4;
	add.s64 	%rd29, %rd1, %rd28;
	ld.global.f32 	%f35, [%rd29];
	fma.rn.f32 	%f36, %f34, %f35, %f33;
	add.s32 	%r65, %r82, 3;
	mul.wide.u32 	%rd30, %r65, 4;
	add.s64 	%rd31, %rd2, %rd30;
	ld.global.f32 	%f37, [%rd31];
	mul.wide.u32 	%rd32, %r85, 4;
	add.s64 	%rd33, %rd1, %rd32;
	ld.global.f32 	%f38, [%rd33];
	fma.rn.f32 	%f39, %f37, %f38, %f36;
	mul.wide.u32 	%rd34, %r62, 4;
	add.s64 	%rd35, %rd2, %rd34;
	ld.global.f32 	%f40, [%rd35];
	mul.wide.u32 	%rd36, %r84, 4;
	add.s64 	%rd37, %rd1, %rd36;
	ld.global.f32 	%f41, [%rd37];
	fma.rn.f32 	%f72, %f40, %f41, %f39;
	add.s32 	%r91, %r91, 8;
	add.s32 	%r90, %r90, %r10;
	add.s32 	%r89, %r89, %r10;
	add.s32 	%r88, %r88, %r10;
	add.s32 	%r87, %r87, %r10;
	add.s32 	%r86, %r86, %r10;
	add.s32 	%r85, %r85, %r10;
	add.s32 	%r84, %r84, %r10;
	add.s32 	%r83, %r83, %r10;
	add.s32 	%r82, %r82, 8;
	setp.ne.s32 	%p6, %r91, 0;
	@%p6 bra 	$L__BB1_4;
$L__BB1_5:
	setp.eq.s32 	%p7, %r6, 0;
	@%p7 bra 	$L__BB1_13;
	and.b32  	%r39, %r44, 3;
	setp.lt.u32 	%p8, %r6, 4;
	@%p8 bra 	$L__BB1_8;
	add.s32 	%r66, %r93, %r5;
	mul.wide.u32 	%rd38, %r66, 4;
	add.s64 	%rd39, %rd2, %rd38;
	ld.global.f32 	%f43, [%rd39];
	mad.lo.s32 	%r67, %r93, %r46, %r3;
	mul.wide.u32 	%rd40, %r67, 4;
	add.s64 	%rd41, %rd1, %rd40;
	ld.global.f32 	%f44, [%rd41];
	fma.rn.f32 	%f45, %f43, %f44, %f72;
	add.s32 	%r68, %r66, 1;
	mul.wide.u32 	%rd42, %r68, 4;
	add.s64 	%rd43, %rd2, %rd42;
	ld.global.f32 	%f46, [%rd43];
	add.s32 	%r69, %r67, %r46;
	mul.wide.u32 	%rd44, %r69, 4;
	add.s64 	%rd45, %rd1, %rd44;
	ld.global.f32 	%f47, [%rd45];
	fma.rn.f32 	%f48, %f46, %f47, %f45;
	add.s32 	%r70, %r66, 2;
	mul.wide.u32 	%rd46, %r70, 4;
	add.s64 	%rd47, %rd2, %rd46;
	ld.global.f32 	%f49, [%rd47];
	add.s32 	%r71, %r69, %r46;
	mul.wide.u32 	%rd48, %r71, 4;
	add.s64 	%rd49, %rd1, %rd48;
	ld.global.f32 	%f50, [%rd49];
	fma.rn.f32 	%f51, %f49, %f50, %f48;
	add.s32 	%r72, %r66, 3;
	mul.wide.u32 	%rd50, %r72, 4;
	add.s64 	%rd51, %rd2, %rd50;
	ld.global.f32 	%f52, [%rd51];
	add.s32 	%r73, %r71, %r46;
	mul.wide.u32 	%rd52, %r73, 4;
	add.s64 	%rd53, %rd1, %rd52;
	ld.global.f32 	%f53, [%rd53];
	fma.rn.f32 	%f72, %f52, %f53, %f51;
	add.s32 	%r93, %r93, 4;
$L__BB1_8:
	setp.eq.s32 	%p9, %r39, 0;
	@%p9 bra 	$L__BB1_13;
	setp.eq.s32 	%p10, %r39, 1;
	@%p10 bra 	$L__BB1_11;
	add.s32 	%r74, %r93, %r5;
	mul.wide.u32 	%rd54, %r74, 4;
	add.s64 	%rd55, %rd2, %rd54;
	ld.global.f32 	%f55, [%rd55];
	mad.lo.s32 	%r75, %r93, %r46, %r3;
	mul.wide.u32 	%rd56, %r75, 4;
	add.s64 	%rd57, %rd1, %rd56;
	ld.global.f32 	%f56, [%rd57];
	fma.rn.f32 	%f57, %f55, %f56, %f72;
	add.s32 	%r76, %r74, 1;
	mul.wide.u32 	%rd58, %r76, 4;
	add.s64 	%rd59, %rd2, %rd58;
	ld.global.f32 	%f58, [%rd59];
	add.s32 	%r77, %r75, %r46;
	mul.wide.u32 	%rd60, %r77, 4;
	add.s64 	%rd61, %rd1, %rd60;
	ld.global.f32 	%f59, [%rd61];
	fma.rn.f32 	%f72, %f58, %f59, %f57;
	add.s32 	%r93, %r93, 2;
$L__BB1_11:
	and.b32  	%r78, %r44, 1;
	setp.eq.b32 	%p11, %r78, 1;
	not.pred 	%p12, %p11;
	@%p12 bra 	$L__BB1_13;
	add.s32 	%r79, %r93, %r5;
	mul.wide.u32 	%rd62, %r79, 4;
	add.s64 	%rd63, %rd2, %rd62;
	ld.global.f32 	%f60, [%rd63];
	mad.lo.s32 	%r80, %r93, %r46, %r3;
	mul.wide.u32 	%rd64, %r80, 4;
	add.s64 	%rd65, %rd1, %rd64;
	ld.global.f32 	%f61, [%rd65];
	fma.rn.f32 	%f72, %f60, %f61, %f72;
$L__BB1_13:
	ld.param.u64 	%rd69, [_Z8sgemm_v2iiifPKfiS0_ifPfi_param_9];
	mad.lo.s32 	%r81, %r47, %r4, %r3;
	cvta.to.global.u64 	%rd66, %rd69;
	mul.wide.u32 	%rd67, %r81, 4;
	add.s64 	%rd68, %rd66, %rd67;
	ld.global.f32 	%f62, [%rd68];
	mul.f32 	%f63, %f14, %f62;
	fma.rn.f32 	%f64, %f13, %f72, %f63;
	st.global.f32 	[%rd68], %f64;
$L__BB1_14:
	ret;

}
	// .globl	_Z8sgemm_v3iiifPKfiS0_ifPfi
.visible .entry _Z8sgemm_v3iiifPKfiS0_ifPfi(
	.param .u32 _Z8sgemm_v3iiifPKfiS0_ifPfi_param_0,
	.param .u32 _Z8sgemm_v3iiifPKfiS0_ifPfi_param_1,
	.param .u32 _Z8sgemm_v3iiifPKfiS0_ifPfi_param_2,
	.param .f32 _Z8sgemm_v3iiifPKfiS0_ifPfi_param_3,
	.param .u64 .ptr .align 1 _Z8sgemm_v3iiifPKfiS0_ifPfi_param_4,
	.param .u32 _Z8sgemm_v3iiifPKfiS0_ifPfi_param_5,
	.param .u64 .ptr .align 1 _Z8sgemm_v3iiifPKfiS0_ifPfi_param_6,
	.param .u32 _Z8sgemm_v3iiifPKfiS0_ifPfi_param_7,
	.param .f32 _Z8sgemm_v3iiifPKfiS0_ifPfi_param_8,
	.param .u64 .ptr .align 1 _Z8sgemm_v3iiifPKfiS0_ifPfi_param_9,
	.param .u32 _Z8sgemm_v3iiifPKfiS0_ifPfi_param_10
)
{
	.reg .pred 	%p<3>;
	.reg .b32 	%r<34>;
	.reg .b32 	%f<110>;
	.reg .b64 	%rd<27>;
	// demoted variable
	.shared .align 4 .b8 _ZZ8sgemm_v3iiifPKfiS0_ifPfiE2As[4096];
	// demoted variable
	.shared .align 4 .b8 _ZZ8sgemm_v3iiifPKfiS0_ifPfiE2Bs[4096];
	ld.param.u32 	%r11, [_Z8sgemm_v3iiifPKfiS0_ifPfi_param_2];
	ld.param.f32 	%f4, [_Z8sgemm_v3iiifPKfiS0_ifPfi_param_3];
	ld.param.u64 	%rd8, [_Z8sgemm_v3iiifPKfiS0_ifPfi_param_4];
	ld.param.u32 	%r12, [_Z8sgemm_v3iiifPKfiS0_ifPfi_param_5];
	ld.param.u64 	%rd9, [_Z8sgemm_v3iiifPKfiS0_ifPfi_param_6];
	ld.param.u32 	%r13, [_Z8sgemm_v3iiifPKfiS0_ifPfi_param_7];
	ld.param.f32 	%f5, [_Z8sgemm_v3iiifPKfiS0_ifPfi_param_8];
	ld.param.u64 	%rd10, [_Z8sgemm_v3iiifPKfiS0_ifPfi_param_9];
	ld.param.u32 	%r14, [_Z8sgemm_v3iiifPKfiS0_ifPfi_param_10];
	mov.u32 	%r15, %ctaid.x;
	mov.u32 	%r16, %ntid.x;
	mul.lo.s32 	%r1, %r15, %r16;
	mov.u32 	%r17, %ctaid.y;
	mov.u32 	%r18, %ntid.y;
	mul.lo.s32 	%r2, %r17, %r18;
	mov.u32 	%r3, %tid.x;
	mov.u32 	%r4, %tid.y;
	setp.lt.s32 	%p1, %r11, 1;
	mov.f32 	%f109, 0f00000000;
	@%p1 bra 	$L__BB2_3;
	mul.lo.s32 	%r20, %r12, %r2;
	mad.lo.s32 	%r21, %r12, %r4, %r3;
	shl.b32 	%r22, %r4, 5;
	add.s32 	%r23, %r22, %r3;
	shl.b32 	%r24, %r23, 2;
	mov.u32 	%r25, _ZZ8sgemm_v3iiifPKfiS0_ifPfiE2As;
	add.s32 	%r5, %r25, %r24;
	mad.lo.s32 	%r26, %r13, %r4, %r3;
	mov.u32 	%r27, _ZZ8sgemm_v3iiifPKfiS0_ifPfiE2Bs;
	add.s32 	%r6, %r27, %r24;
	shl.b32 	%r28, %r13, 5;
	shl.b32 	%r29, %r4, 7;
	add.s32 	%r7, %r25, %r29;
	shl.b32 	%r30, %r3, 2;
	add.s32 	%r8, %r27, %r30;
	mul.wide.u32 	%rd11, %r20, 4;
	mul.wide.u32 	%rd12, %r21, 4;
	add.s64 	%rd13, %rd11, %rd12;
	cvta.to.global.u64 	%rd14, %rd8;
	add.s64 	%rd26, %rd14, %rd13;
	mul.wide.u32 	%rd15, %r1, 4;
	mul.wide.u32 	%rd16, %r26, 4;
	add.s64 	%rd17, %rd15, %rd16;
	cvta.to.global.u64 	%rd18, %rd9;
	add.s64 	%rd25, %rd18, %rd17;
	mul.wide.s32 	%rd3, %r28, 4;
	mov.f32 	%f109, 0f00000000;
	mov.b32 	%r33, 0;
$L__BB2_2:
	ld.global.f32 	%f8, [%rd26];
	st.shared.f32 	[%r5], %f8;
	ld.global.f32 	%f9, [%rd25];
	st.shared.f32 	[%r6], %f9;
	bar.sync 	0;
	ld.shared.f32 	%f10, [%r7];
	ld.shared.f32 	%f11, [%r8];
	fma.rn.f32 	%f12, %f10, %f11, %f109;
	ld.shared.f32 	%f13, [%r7+4];
	ld.shared.f32 	%f14, [%r8+128];
	fma.rn.f32 	%f15, %f13, %f14, %f12;
	ld.shared.f32 	%f16, [%r7+8];
	ld.shared.f32 	%f17, [%r8+256];
	fma.rn.f32 	%f18, %f16, %f17, %f15;
	ld.shared.f32 	%f19, [%r7+12];
	ld.shared.f32 	%f20, [%r8+384];
	fma.rn.f32 	%f21, %f19, %f20, %f18;
	ld.shared.f32 	%f22, [%r7+16];
	ld.shared.f32 	%f23, [%r8+512];
	fma.rn.f32 	%f24, %f22, %f23, %f21;
	ld.shared.f32 	%f25, [%r7+20];
	ld.shared.f32 	%f26, [%r8+640];
	fma.rn.f32 	%f27, %f25, %f26, %f24;
	ld.shared.f32 	%f28, [%r7+24];
	ld.shared.f32 	%f29, [%r8+768];
	fma.rn.f32 	%f30, %f28, %f29, %f27;
	ld.shared.f32 	%f31, [%r7+28];
	ld.shared.f32 	%f32, [%r8+896];
	fma.rn.f32 	%f33, %f31, %f32, %f30;
	ld.shared.f32 	%f34, [%r7+32];
	ld.shared.f32 	%f35, [%r8+1024];
	fma.rn.f32 	%f36, %f34, %f35, %f33;
	ld.shared.f32 	%f37, [%r7+36];
	ld.shared.f32 	%f38, [%r8+1152];
	fma.rn.f32 	%f39, %f37, %f38, %f36;
	ld.shared.f32 	%f40, [%r7+40];
	ld.shared.f32 	%f41, [%r8+1280];
	fma.rn.f32 	%f42, %f40, %f41, %f39;
	ld.shared.f32 	%f43, [%r7+44];
	ld.shared.f32 	%f44, [%r8+1408];
	fma.rn.f32 	%f45, %f43, %f44, %f42;
	ld.shared.f32 	%f46, [%r7+48];
	ld.shared.f32 	%f47, [%r8+1536];
	fma.rn.f32 	%f48, %f46, %f47, %f45;
	ld.shared.f32 	%f49, [%r7+52];
	ld.shared.f32 	%f50, [%r8+1664];
	fma.rn.f32 	%f51, %f49, %f50, %f48;
	ld.shared.f32 	%f52, [%r7+56];
	ld.shared.f32 	%f53, [%r8+1792];
	fma.rn.f32 	%f54, %f52, %f53, %f51;
	ld.shared.f32 	%f55, [%r7+60];
	ld.shared.f32 	%f56, [%r8+1920];
	fma.rn.f32 	%f57, %f55, %f56, %f54;
	ld.shared.f32 	%f58, [%r7+64];
	ld.shared.f32 	%f59, [%r8+2048];
	fma.rn.f32 	%f60, %f58, %f59, %f57;
	ld.shared.f32 	%f61, [%r7+68];
	ld.shared.f32 	%f62, [%r8+2176];
	fma.rn.f32 	%f63, %f61, %f62, %f60;
	ld.shared.f32 	%f64, [%r7+72];
	ld.shared.f32 	%f65, [%r8+2304];
	fma.rn.f32 	%f66, %f64, %f65, %f63;
	ld.shared.f32 	%f67, [%r7+76];
	ld.shared.f32 	%f68, [%r8+2432];
	fma.rn.f32 	%f69, %f67, %f68, %f66;
	ld.shared.f32 	%f70, [%r7+80];
	ld.shared.f32 	%f71, [%r8+2560];
	fma.rn.f32 	%f72, %f70, %f71, %f69;
	ld.shared.f32 	%f73, [%r7+84];
	ld.shared.f32 	%f74, [%r8+2688];
	fma.rn.f32 	%f75, %f73, %f74, %f72;
	ld.shared.f32 	%f76, [%r7+88];
	ld.shared.f32 	%f77, [%r8+2816];
	fma.rn.f32 	%f78, %f76, %f77, %f75;
	ld.shared.f32 	%f79, [%r7+92];
	ld.shared.f32 	%f80, [%r8+2944];
	fma.rn.f32 	%f81, %f79, %f80, %f78;
	ld.shared.f32 	%f82, [%r7+96];
	ld.shared.f32 	%f83, [%r8+3072];
	fma.rn.f32 	%f84, %f82, %f83, %f81;
	ld.shared.f32 	%f85, [%r7+100];
	ld.shared.f32 	%f86, [%r8+3200];
	fma.rn.f32 	%f87, %f85, %f86, %f84;
	ld.shared.f32 	%f88, [%r7+104];
	ld.shared.f32 	%f89, [%r8+3328];
	fma.rn.f32 	%f90, %f88, %f89, %f87;
	ld.shared.f32 	%f91, [%r7+108];
	ld.shared.f32 	%f92, [%r8+3456];
	fma.rn.f32 	%f93, %f91, %f92, %f90;
	ld.shared.f32 	%f94, [%r7+112];
	ld.shared.f32 	%f95, [%r8+3584];
	fma.rn.f32 	%f96, %f94, %f95, %f93;
	ld.shared.f32 	%f97, [%r7+116];
	ld.shared.f32 	%f98, [%r8+3712];
	fma.rn.f32 	%f99, %f97, %f98, %f96;
	ld.shared.f32 	%f100, [%r7+120];
	ld.shared.f32 	%f101, [%r8+3840];
	fma.rn.f32 	%f102, %f100, %f101, %f99;
	ld.shared.f32 	%f103, [%r7+124];
	ld.shared.f32 	%f104, [%r8+3968];
	fma.rn.f32 	%f109, %f103, %f104, %f102;
	bar.sync 	0;
	add.s32 	%r33, %r33, 32;
	add.s64 	%rd26, %rd26, 128;
	add.s64 	%rd25, %rd25, %rd3;
	setp.lt.s32 	%p2, %r33, %r11;
	@%p2 bra 	$L__BB2_2;
$L__BB2_3:
	mad.lo.s32 	%r31, %r14, %r2, %r1;
	cvt.u64.u32 	%rd19, %r31;
	cvta.to.global.u64 	%rd20, %rd10;
	mad.lo.s32 	%r32, %r14, %r4, %r3;
	cvt.u64.u32 	%rd21, %r32;
	add.s64 	%rd22, %rd19, %rd21;
	shl.b64 	%rd23, %rd22, 2;
	add.s64 	%rd24, %rd20, %rd23;
	ld.global.f32 	%f105, [%rd24];
	mul.f32 	%f106, %f5, %f105;
	fma.rn.f32 	%f107, %f4, %f109, %f106;
	st.global.f32 	[%rd24], %f107;
	ret;

}


// ===== COMPILED SASS (sm_100) =====

	.target	sm_100

	.elftype	@"ET_EXEC"


//--------------------- .note.nv.tkinfo           --------------------------
	.section	.note.nv.tkinfo,"",@"SHT_NOTE"
	.sectionflags	@"SHF_NOTE_NV_TKINFO"
	.tkinfo
        /*0018*/ 	.word	0x00000002
        /*0030*/ 	.string	""
        /*0030*/ 	.string	"ptxas"
        /*0030*/ 	.string	"Cuda compilation tools, release 13.0, V13.0.88"
        /*0030*/ 	.string	"Build cuda_13.0.r13.0/compiler.36424714_0"
        /*0030*/ 	.string	"-arch sm_100 -m 64 "



//--------------------- .note.nv.cuinfo           --------------------------
	.section	.note.nv.cuinfo,"",@"SHT_NOTE"
	.sectionflags	@"SHF_NOTE_NV_CUINFO"
        /*0018*/ 	.short	0x0002
        /*001a*/ 	.short	0x0064
        /*001c*/ 	.short	0x0082
	.zero		2


//--------------------- .nv.info                  --------------------------
	.section	.nv.info,"",@"SHT_CUDA_INFO"
	.align	4


	//----- nvinfo : EIATTR_REGCOUNT
	.align		4
        /*0000*/ 	.byte	0x04, 0x2f
        /*0002*/ 	.short	(.L_1 - .L_0)
	.align		4
.L_0:
        /*0004*/ 	.word	index@(_Z8sgemm_v1iiifPKfiS0_ifPfi)
        /*0008*/ 	.word	0x00000020


	//----- nvinfo : EIATTR_FRAME_SIZE
	.align		4
.L_1:
        /*000c*/ 	.byte	0x04, 0x11
        /*000e*/ 	.short	(.L_3 - .L_2)
	.align		4
.L_2:
        /*0010*/ 	.word	index@(_Z8sgemm_v1iiifPKfiS0_ifPfi)
        /*0014*/ 	.word	0x00000000


	//----- nvinfo : EIATTR_REGCOUNT
	.align		4
.L_3:
        /*0018*/ 	.byte	0x04, 0x2f
        /*001a*/ 	.short	(.L_5 - .L_4)
	.align		4
.L_4:
        /*001c*/ 	.word	index@(_Z8sgemm_v2iiifPKfiS0_ifPfi)
        /*0020*/ 	.word	0x00000020


	//----- nvinfo : EIATTR_FRAME_SIZE
	.align		4
.L_5:
        /*0024*/ 	.byte	0x04, 0x11
        /*0026*/ 	.short	(.L_7 - .L_6)
	.align		4
.L_6:
        /*0028*/ 	.word	index@(_Z8sgemm_v2iiifPKfiS0_ifPfi)
        /*002c*/ 	.word	0x00000000


	//----- nvinfo : EIATTR_REGCOUNT
	.align		4
.L_7:
        /*0030*/ 	.byte	0x04, 0x2f
        /*0032*/ 	.short	(.L_9 - .L_8)
	.align		4
.L_8:
        /*0034*/ 	.word	index@(_Z8sgemm_v3iiifPKfiS0_ifPfi)
        /*0038*/ 	.word	0x00000020


	//----- nvinfo : EIATTR_FRAME_SIZE
	.align		4
.L_9:
        /*003c*/ 	.byte	0x04, 0x11
        /*003e*/ 	.short	(.L_11 - .L_10)
	.align		4
.L_10:
        /*0040*/ 	.word	index@(_Z8sgemm_v3iiifPKfiS0_ifPfi)
        /*0044*/ 	.word	0x00000000


	//----- nvinfo : EIATTR_MIN_STACK_SIZE
	.align		4
.L_11:
        /*0048*/ 	.byte	0x04, 0x12
        /*004a*/ 	.short	(.L_13 - .L_12)
	.align		4
.L_12:
        /*004c*/ 	.word	index@(_Z8sgemm_v3iiifPKfiS0_ifPfi)
        /*0050*/ 	.word	0x00000000


	//----- nvinfo : EIATTR_MIN_STACK_SIZE
	.align		4
.L_13:
        /*0054*/ 	.byte	0x04, 0x12
        /*0056*/ 	.short	(.L_15 - .L_14)
	.align		4
.L_14:
        /*0058*/ 	.word	index@(_Z8sgemm_v2iiifPKfiS0_ifPfi)
        /*005c*/ 	.word	0x00000000


	//----- nvinfo : EIATTR_MIN_STACK_SIZE
	.align		4
.L_15:
        /*0060*/ 	.byte	0x04, 0x12
        /*0062*/ 	.short	(.L_17 - .L_16)
	.align		4
.L_16:
        /*0064*/ 	.word	index@(_Z8sgemm_v1iiifPKfiS0_ifPfi)
        /*0068*/ 	.word	0x00000000
.L_17:


//--------------------- .nv.compat                --------------------------
	.section	.nv.compat,"",@"SHT_CUDA_COMPAT_INFO"
	.align	4
        /*0000*/ 	.byte	0x02, 0x09, 0x00, 0x00, 0x02, 0x02, 0x01, 0x00, 0x02, 0x05, 0x05, 0x00, 0x03, 0x07, 0x01, 0x01
        /*0010*/ 	.byte	0x02, 0x03, 0x00, 0x00, 0x02, 0x06, 0x01, 0x00, 0x04, 0x0b, 0x08, 0x00, 0x09, 0x00, 0x00, 0x00
        /*0020*/ 	.byte	0x00, 0x00, 0x00, 0x00


//--------------------- .nv.info._Z8sgemm_v3iiifPKfiS0_ifPfi --------------------------
	.section	.nv.info._Z8sgemm_v3iiifPKfiS0_ifPfi,"",@"SHT_CUDA_INFO"
	.sectionflags	@""
	.align	4


	//----- nvinfo : EIATTR_CUDA_API_VERSION
	.align		4
        /*0000*/ 	.byte	0x04, 0x37
        /*0002*/ 	.short	(.L_19 - .L_18)
.L_18:
        /*0004*/ 	.word	0x00000082


	//----- nvinfo : EIATTR_KPARAM_INFO
	.align		4
.L_19:
        /*0008*/ 	.byte	0x04, 0x17
        /*000a*/ 	.short	(.L_21 - .L_20)
.L_20:
        /*000c*/ 	.word	0x00000000
        /*0010*/ 	.short	0x000a
        /*0012*/ 	.short	0x0038
        /*0014*/ 	.byte	0x00, 0xf0, 0x11, 0x00


	//----- nvinfo : EIATTR_KPARAM_INFO
	.align		4
.L_21:
        /*0018*/ 	.byte	0x04, 0x17
        /*001a*/ 	.short	(.L_23 - .L_22)
.L_22:
        /*001c*/ 	.word	0x00000000
        /*0020*/ 	.short	0x0009
        /*0022*/ 	.short	0x0030
        /*0024*/ 	.byte	0x00, 0xf5, 0x21, 0x00


	//----- nvinfo : EIATTR_KPARAM_INFO
	.align		4
.L_23:
        /*0028*/ 	.byte	0x04, 0x17
        /*002a*/ 	.short	(.L_25 - .L_24)
.L_24:
        /*002c*/ 	.word	0x00000000
        /*0030*/ 	.short	0x0008
        /*0032*/ 	.short	0x002c
        /*0034*/ 	.byte	0x00, 0xf0, 0x11, 0x00


	//----- nvinfo : EIATTR_KPARAM_INFO
	.align		4
.L_25:
        /*0038*/ 	.byte	0x04, 0x17
        /*003a*/ 	.short	(.L_27 - .L_26)
.L_26:
        /*003c*/ 	.word	0x00000000
        /*0040*/ 	.short	0x0007
        /*0042*/ 	.short	0x0028
        /*0044*/ 	.byte	0x00, 0xf0, 0x11, 0x00


	//----- nvinfo : EIATTR_KPARAM_INFO
	.align		4
.L_27:
        /*0048*/ 	.byte	0x04, 0x17
        /*004a*/ 	.short	(.L_29 - .L_28)
.L_28:
        /*004c*/ 	.word	0x00000000
        /*0050*/ 	.short	0x0006
        /*0052*/ 	.short	0x0020
        /*0054*/ 	.byte	0x00, 0xf5, 0x21, 0x00


	//----- nvinfo : EIATTR_KPARAM_INFO
	.align		4
.L_29:
        /*0058*/ 	.byte	0x04, 0x17
        /*005a*/ 	.short	(.L_31 - .L_30)
.L_30:
        /*005c*/ 	.word	0x00000000
        /*0060*/ 	.short	0x0005
        /*0062*/ 	.short	0x0018
        /*0064*/ 	.byte	0x00, 0xf0, 0x11, 0x00


	//----- nvinfo : EIATTR_KPARAM_INFO
	.align		4
.L_31:
        /*0068*/ 	.byte	0x04, 0x17
        /*006a*/ 	.short	(.L_33 - .L_32)
.L_32:
        /*006c*/ 	.word	0x00000000
        /*0070*/ 	.short	0x0004
        /*0072*/ 	.short	0x0010
        /*0074*/ 	.byte	0x00, 0xf5, 0x21, 0x00


	//----- nvinfo : EIATTR_KPARAM_INFO
	.align		4
.L_33:
        /*0078*/ 	.byte	0x04, 0x17
        /*007a*/ 	.short	(.L_35 - .L_34)
.L_34:
        /*007c*/ 	.word	0x00000000
        /*0080*/ 	.short	0x0003
        /*0082*/ 	.short	0x000c
        /*0084*/ 	.byte	0x00, 0xf0, 0x11, 0x00


	//----- nvinfo : EIATTR_KPARAM_INFO
	.align		4
.L_35:
        /*0088*/ 	.byte	0x04, 0x17
        /*008a*/ 	.short	(.L_37 - .L_36)
.L_36:
        /*008c*/ 	.word	0x00000000
        /*0090*/ 	.short	0x0002
        /*0092*/ 	.short	0x0008
        /*0094*/ 	.byte	0x00, 0xf0, 0x11, 0x00


	//----- nvinfo : EIATTR_KPARAM_INFO
	.align		4
.L_37:
        /*0098*/ 	.byte	0x04, 0x17
        /*009a*/ 	.short	(.L_39 - .L_38)
.L_38:
        /*009c*/ 	.word	0x00000000
        /*00a0*/ 	.short	0x0001
        /*00a2*/ 	.short	0x0004
        /*00a4*/ 	.byte	0x00, 0xf0, 0x11, 0x00


	//----- nvinfo : EIATTR_KPARAM_INFO
	.align		4
.L_39:
        /*00a8*/ 	.byte	0x04, 0x17
        /*00aa*/ 	.short	(.L_41 - .L_40)
.L_40:
        /*00ac*/ 	.word	0x00000000
        /*00b0*/ 	.short	0x0000
        /*00b2*/ 	.short	0x0000
        /*00b4*/ 	.byte	0x00, 0xf0, 0x11, 0x00


	//----- nvinfo : EIATTR_SPARSE_MMA_MASK
	.align		4
.L_41:
        /*00b8*/ 	.byte	0x03, 0x50
        /*00ba*/ 	.short	0x0000


	//----- nvinfo : EIATTR_MAXREG_COUNT
	.align		4
        /*00bc*/ 	.byte	0x03, 0x1b
        /*00be*/ 	.short	0x00ff


	//----- nvinfo : EIATTR_NUM_BARRIERS
	.align		4
        /*00c0*/ 	.byte	0x02, 0x4c
        /*00c2*/ 	.byte	0x01
	.zero		1


	//----- nvinfo : EIATTR_MERCURY_ISA_VERSION
	.align		4
        /*00c4*/ 	.byte	0x03, 0x5f
        /*00c6*/ 	.short	0x0101


	//----- nvinfo : EIATTR_VRC_CTA_INIT_COUNT
	.align		4
        /*00c8*/ 	.byte	0x02, 0x4a
	.zero		1
	.zero		1


	//----- nvinfo : EIATTR_EXIT_INSTR_OFFSETS
	.align		4
        /*00cc*/ 	.byte	0x04, 0x1c
        /*00ce*/ 	.short	(.L_43 - .L_42)


	//   ....[0]....
.L_42:
        /*00d0*/ 	.word	0x000008c0


	//----- nvinfo : EIATTR_CBANK_PARAM_SIZE
	.align		4
.L_43:
        /*00d4*/ 	.byte	0x03, 0x19
        /*00d6*/ 	.short	0x003c


	//----- nvinfo : EIATTR_PARAM_CBANK
	.align		4
        /*00d8*/ 	.byte	0x04, 0x0a
        /*00da*/ 	.short	(.L_45 - .L_44)
	.align		4
.L_44:
        /*00dc*/ 	.word	index@(.nv.constant0._Z8sgemm_v3iiifPKfiS0_ifPfi)
        /*00e0*/ 	.short	0x0380
        /*00e2*/ 	.short	0x003c


	//----- nvinfo : EIATTR_SW_WAR
	.align		4
.L_45:
        /*00e4*/ 	.byte	0x04, 0x36
        /*00e6*/ 	.short	(.L_47 - .L_46)
.L_46:
        /*00e8*/ 	.word	0x00000008
.L_47:


//--------------------- .nv.info._Z8sgemm_v2iiifPKfiS0_ifPfi --------------------------
	.section	.nv.info._Z8sgemm_v2iiifPKfiS0_ifPfi,"",@"SHT_CUDA_INFO"
	.sectionflags	@""
	.align	4


	//----- nvinfo : EIATTR_CUDA_API_VERSION
	.align		4
        /*0000*/ 	.byte	0x04, 0x37
        /*0002*/ 	.short	(.L_49 - .L_48)
.L_48:
        /*0004*/ 	.word	0x00000082


	//----- nvinfo : EIATTR_KPARAM_INFO
	.align		4
.L_49:
        /*0008*/ 	.byte	0x04, 0x17
        /*000a*/ 	.short	(.L_51 - .L_50)
.L_50:
        /*000c*/ 	.word	0x00000000
        /*0010*/ 	.short	0x000a
        /*0012*/ 	.short	0x0038
        /*0014*/ 	.byte	0x00, 0xf0, 0x11, 0x00


	//----- nvinfo : EIATTR_KPARAM_INFO
	.align		4
.L_51:
        /*0018*/ 	.byte	0x04, 0x17
        /*001a*/ 	.short	(.L_53 - .L_52)
.L_52:
        /*001c*/ 	.word	0x00000000
        /*0020*/ 	.short	0x0009
        /*0022*/ 	.short	0x0030
        /*0024*/ 	.byte	0x00, 0xf5, 0x21, 0x00


	//----- nvinfo : EIATTR_KPARAM_INFO
	.align		4
.L_53:
        /*0028*/ 	.byte	0x04, 0x17
        /*002a*/ 	.short	(.L_55 - .L_54)
.L_54:
        /*002c*/ 	.word	0x00000000
        /*0030*/ 	.short	0x0008
        /*0032*/ 	.short	0x002c
        /*0034*/ 	.byte	0x00, 0xf0, 0x11, 0x00


	//----- nvinfo : EIATTR_KPARAM_INFO
	.align		4
.L_55:
        /*0038*/ 	.byte	0x04, 0x17
        /*003a*/ 	.short	(.L_57 - .L_56)
.L_56:
        /*003c*/ 	.word	0x00000000
        /*0040*/ 	.short	0x0007
        /*0042*/ 	.short	0x0028
        /*0044*/ 	.byte	0x00, 0xf0, 0x11, 0x00


	//----- nvinfo : EIATTR_KPARAM_INFO
	.align		4
.L_57:
        /*0048*/ 	.byte	0x04, 0x17
        /*004a*/ 	.short	(.L_59 - .L_58)
.L_58:
        /*004c*/ 	.word	0x00000000
        /*0050*/ 	.short	0x0006
        /*0052*/ 	.short	0x0020
        /*0054*/ 	.byte	0x00, 0xf5, 0x21, 0x00


	//----- nvinfo : EIATTR_KPARAM_INFO
	.align		4
.L_59:
        /*0058*/ 	.byte	0x04, 0x17
        /*005a*/ 	.short	(.L_61 - .L_60)
.L_60:
        /*005c*/ 	.word	0x00000000
        /*0060*/ 	.short	0x0005
        /*0062*/ 	.short	0x0018
        /*0064*/ 	.byte	0x00, 0xf0, 0x11, 0x00


	//----- nvinfo : EIATTR_KPARAM_INFO
	.align		4
.L_61:
        /*0068*/ 	.byte	0x04, 0x17
        /*006a*/ 	.short	(.L_63 - .L_62)
.L_62:
        /*006c*/ 	.word	0x00000000
        /*0070*/ 	.short	0x0004
        /*0072*/ 	.short	0x0010
        /*0074*/ 	.byte	0x00, 0xf5, 0x21, 0x00


	//----- nvinfo : EIATTR_KPARAM_INFO
	.align		4
.L_63:
        /*0078*/ 	.byte	0x04, 0x17
        /*007a*/ 	.short	(.L_65 - .L_64)
.L_64:
        /*007c*/ 	.word	0x00000000
        /*0080*/ 	.short	0x0003
        /*0082*/ 	.short	0x000c
        /*0084*/ 	.byte	0x00, 0xf0, 0x11, 0x00


	//----- nvinfo : EIATTR_KPARAM_INFO
	.align		4
.L_65:
        /*0088*/ 	.byte	0x04, 0x17
        /*008a*/ 	.short	(.L_67 - .L_66)
.L_66:
        /*008c*/ 	.word	0x00000000
        /*0090*/ 	.short	0x0002
        /*0092*/ 	.short	0x0008
        /*0094*/ 	.byte	0x00, 0xf0, 0x11, 0x00


	//----- nvinfo : EIATTR_KPARAM_INFO
	.align		4
.L_67:
        /*0098*/ 	.byte	0x04, 0x17
        /*009a*/ 	.short	(.L_69 - .L_68)
.L_68:
        /*009c*/ 	.word	0x00000000
        /*00a0*/ 	.short	0x0001
        /*00a2*/ 	.short	0x0004
        /*00a4*/ 	.byte	0x00, 0xf0, 0x11, 0x00


	//----- nvinfo : EIATTR_KPARAM_INFO
	.align		4
.L_69:
        /*00a8*/ 	.byte	0x04, 0x17
        /*00aa*/ 	.short	(.L_71 - .L_70)
.L_70:
        /*00ac*/ 	.word	0x00000000
        /*00b0*/ 	.short	0x0000
        /*00b2*/ 	.short	0x0000
        /*00b4*/ 	.byte	0x00, 0xf0, 0x11, 0x00


	//----- nvinfo : EIATTR_SPARSE_MMA_MASK
	.align		4
.L_71:
        /*00b8*/ 	.byte	0x03, 0x50
        /*00ba*/ 	.short	0x0000


	//----- nvinfo : EIATTR_MAXREG_COUNT
	.align		4
        /*00bc*/ 	.byte	0x03, 0x1b
        /*00be*/ 	.short	0x00ff


	//----- nvinfo : EIATTR_MERCURY_ISA_VERSION
	.align		4
        /*00c0*/ 	.byte	0x03, 0x5f
        /*00c2*/ 	.short	0x0101


	//----- nvinfo : EIATTR_VRC_CTA_INIT_COUNT
	.align		4
        /*00c4*/ 	.byte	0x02, 0x4a
	.zero		1
	.zero		1


	//----- nvinfo : EIATTR_EXIT_INSTR_OFFSETS
	.align		4
        /*00c8*/ 	.byte	0x04, 0x1c
        /*00ca*/ 	.short	(.L_73 - .L_72)


	//   ....[0]....
.L_72:
        /*00cc*/ 	.word	0x000000d0


	//   ....[1]....
        /*00d0*/ 	.word	0x00000b60


	//----- nvinfo : EIATTR_CBANK_PARAM_SIZE
	.align		4
.L_73:
        /*00d4*/ 	.byte	0x03, 0x19
        /*00d6*/ 	.short	0x003c


	//----- nvinfo : EIATTR_PARAM_CBANK
	.align		4
        /*00d8*/ 	.byte	0x04, 0x0a
        /*00da*/ 	.short	(.L_75 - .L_74)
	.align		4
.L_74:
        /*00dc*/ 	.word	index@(.nv.constant0._Z8sgemm_v2iiifPKfiS0_ifPfi)
        /*00e0*/ 	.short	0x0380
        /*00e2*/ 	.short	0x003c


	//----- nvinfo : EIATTR_SW_WAR
	.align		4
.L_75:
        /*00e4*/ 	.byte	0x04, 0x36
        /*00e6*/ 	.short	(.L_77 - .L_76)
.L_76:
        /*00e8*/ 	.word	0x00000008
.L_77:


//--------------------- .nv.info._Z8sgemm_v1iiifPKfiS0_ifPfi --------------------------
	.section	.nv.info._Z8sgemm_v1iiifPKfiS0_ifPfi,"",@"SHT_CUDA_INFO"
	.sectionflags	@""
	.align	4


	//----- nvinfo : EIATTR_CUDA_API_VERSION
	.align		4
        /*0000*/ 	.byte	0x04, 0x37
        /*0002*/ 	.short	(.L_79 - .L_78)
.L_78:
        /*0004*/ 	.word	0x00000082


	//----- nvinfo : EIATTR_KPARAM_INFO
	.align		4
.L_79:
        /*0008*/ 	.byte	0x04, 0x17
        /*000a*/ 	.short	(.L_81 - .L_80)
.L_80:
        /*000c*/ 	.word	0x00000000
        /*0010*/ 	.short	0x000a
        /*0012*/ 	.short	0x0038
        /*0014*/ 	.byte	0x00, 0xf0, 0x11, 0x00


	//----- nvinfo : EIATTR_KPARAM_INFO
	.align		4
.L_81:
        /*0018*/ 	.byte	0x04, 0x17
        /*001a*/ 	.short	(.L_83 - .L_82)
.L_82:
        /*001c*/ 	.word	0x00000000
        /*0020*/ 	.short	0x0009
        /*0022*/ 	.short	0x0030
        /*0024*/ 	.byte	0x00, 0xf5, 0x21, 0x00


	//----- nvinfo : EIATTR_KPARAM_INFO
	.align		4
.L_83:
        /*0028*/ 	.byte	0x04, 0x17
        /*002a*/ 	.short	(.L_85 - .L_84)
.L_84:
        /*002c*/ 	.word	0x00000000
        /*0030*/ 	.short	0x0008
        /*0032*/ 	.short	0x002c
        /*0034*/ 	.byte	0x00, 0xf0, 0x11, 0x00


	//----- nvinfo : EIATTR_KPARAM_INFO
	.align		4
.L_85:
        /*0038*/ 	.byte	0x04, 0x17
        /*003a*/ 	.short	(.L_87 - .L_86)
.L_86:
        /*003c*/ 	.word	0x00000000
        /*0040*/ 	.short	0x0007
        /*0042*/ 	.short	0x0028
        /*0044*/ 	.byte	0x00, 0xf0, 0x11, 0x00


	//----- nvinfo : EIATTR_KPARAM_INFO
	.align		4
.L_87:
        /*0048*/ 	.byte	0x04, 0x17
        /*004a*/ 	.short	(.L_89 - .L_88)
.L_88:
        /*004c*/ 	.word	0x00000000
        /*0050*/ 	.short	0x0006
        /*0052*/ 	.short	0x0020
        /*0054*/ 	.byte	0x00, 0xf5, 0x21, 0x00


	//----- nvinfo : EIATTR_KPARAM_INFO
	.align		4
.L_89:
        /*0058*/ 	.byte	0x04, 0x17
        /*005a*/ 	.short	(.L_91 - .L_90)
.L_90:
        /*005c*/ 	.word	0x00000000
        /*0060*/ 	.short	0x0005
        /*0062*/ 	.short	0x0018
        /*0064*/ 	.byte	0x00, 0xf0, 0x11, 0x00


	//----- nvinfo : EIATTR_KPARAM_INFO
	.align		4
.L_91:
        /*0068*/ 	.byte	0x04, 0x17
        /*006a*/ 	.short	(.L_93 - .L_92)
.L_92:
        /*006c*/ 	.word	0x00000000
        /*0070*/ 	.short	0x0004
        /*0072*/ 	.short	0x0010
        /*0074*/ 	.byte	0x00, 0xf5, 0x21, 0x00


	//----- nvinfo : EIATTR_KPARAM_INFO
	.align		4
.L_93:
        /*0078*/ 	.byte	0x04, 0x17
        /*007a*/ 	.short	(.L_95 - .L_94)
.L_94:
        /*007c*/ 	.word	0x00000000
        /*0080*/ 	.short	0x0003
        /*0082*/ 	.short	0x000c
        /*0084*/ 	.byte	0x00, 0xf0, 0x11, 0x00


	//----- nvinfo : EIATTR_KPARAM_INFO
	.align		4
.L_95:
        /*0088*/ 	.byte	0x04, 0x17
        /*008a*/ 	.short	(.L_97 - .L_96)
.L_96:
        /*008c*/ 	.word	0x00000000
        /*0090*/ 	.short	0x0002
        /*0092*/ 	.short	0x0008
        /*0094*/ 	.byte	0x00, 0xf0, 0x11, 0x00


	//----- nvinfo : EIATTR_KPARAM_INFO
	.align		4
.L_97:
        /*0098*/ 	.byte	0x04, 0x17
        /*009a*/ 	.short	(.L_99 - .L_98)
.L_98:
        /*009c*/ 	.word	0x00000000
        /*00a0*/ 	.short	0x0001
        /*00a2*/ 	.short	0x0004
        /*00a4*/ 	.byte	0x00, 0xf0, 0x11, 0x00


	//----- nvinfo : EIATTR_KPARAM_INFO
	.align		4
.L_99:
        /*00a8*/ 	.byte	0x04, 0x17
        /*00aa*/ 	.short	(.L_101 - .L_100)
.L_100:
        /*00ac*/ 	.word	0x00000000
        /*00b0*/ 	.short	0x0000
        /*00b2*/ 	.short	0x0000
        /*00b4*/ 	.byte	0x00, 0xf0, 0x11, 0x00


	//----- nvinfo : EIATTR_SPARSE_MMA_MASK
	.align		4
.L_101:
        /*00b8*/ 	.byte	0x03, 0x50
        /*00ba*/ 	.short	0x0000


	//----- nvinfo : EIATTR_MAXREG_COUNT
	.align		4
        /*00bc*/ 	.byte	0x03, 0x1b
        /*00be*/ 	.short	0x00ff


	//----- nvinfo : EIATTR_MERCURY_ISA_VERSION
	.align		4
        /*00c0*/ 	.byte	0x03, 0x5f
        /*00c2*/ 	.short	0x0101


	//----- nvinfo : EIATTR_VRC_CTA_INIT_COUNT
	.align		4
        /*00c4*/ 	.byte	0x02, 0x4a
	.zero		1
	.zero		1


	//----- nvinfo : EIATTR_EXIT_INSTR_OFFSETS
	.align		4
        /*00c8*/ 	.byte	0x04, 0x1c
        /*00ca*/ 	.short	(.L_103 - .L_102)


	//   ....[0]....
.L_102:
        /*00cc*/ 	.word	0x000000c0


	//   ....[1]....
        /*00d0*/ 	.word	0x000008f0


	//----- nvinfo : EIATTR_CBANK_PARAM_SIZE
	.align		4
.L_103:
        /*00d4*/ 	.byte	0x03, 0x19
        /*00d6*/ 	.short	0x003c


	//----- nvinfo : EIATTR_PARAM_CBANK
	.align		4
        /*00d8*/ 	.byte	0x04, 0x0a
        /*00da*/ 	.short	(.L_105 - .L_104)
	.align		4
.L_104:
        /*00dc*/ 	.word	index@(.nv.constant0._Z8sgemm_v1iiifPKfiS0_ifPfi)
        /*00e0*/ 	.short	0x0380
        /*00e2*/ 	.short	0x003c


	//----- nvinfo : EIATTR_SW_WAR
	.align		4
.L_105:
        /*00e4*/ 	.byte	0x04, 0x36
        /*00e6*/ 	.short	(.L_107 - .L_106)
.L_106:
        /*00e8*/ 	.word	0x00000008
.L_107:


//--------------------- .nv.callgraph             --------------------------
	.section	.nv.callgraph,"",@"SHT_CUDA_CALLGRAPH"
	.align	4
	.sectionentsize	8
	.align		4
        /*0000*/ 	.word	0x00000000
	.align		4
        /*0004*/ 	.word	0xffffffff
	.align		4
        /*0008*/ 	.word	0x00000000
	.align		4
        /*000c*/ 	.word	0xfffffffe
	.align		4
        /*0010*/ 	.word	0x00000000
	.align		4
        /*0014*/ 	.word	0xfffffffd
	.align		4
        /*0018*/ 	.word	0x00000000
	.align		4
        /*001c*/ 	.word	0xfffffffc


//--------------------- .text._Z8sgemm_v3iiifPKfiS0_ifPfi --------------------------
	.section	.text._Z8sgemm_v3iiifPKfiS0_ifPfi,"ax",@progbits
	.align	128
        .global         _Z8sgemm_v3iiifPKfiS0_ifPfi
        .type           _Z8sgemm_v3iiifPKfiS0_ifPfi,@function
        .size           _Z8sgemm_v3iiifPKfiS0_ifPfi,(.L_x_13 - _Z8sgemm_v3iiifPKfiS0_ifPfi)
        .other          _Z8sgemm_v3iiifPKfiS0_ifPfi,@"STO_CUDA_ENTRY STV_DEFAULT"
_Z8sgemm_v3iiifPKfiS0_ifPfi:
.text._Z8sgemm_v3iiifPKfiS0_ifPfi:
[----:B------:R-:W-:Y:S01]  /*0000*/  LDC R1, c[0x0][0x37c] ;  /* 0x0000df00ff017b82 */ /* 0x000fe20000000800 */
[----:B------:R-:W0:Y:S07]  /*0010*/  LDCU UR10, c[0x0][0x388] ;  /* 0x00007100ff0a77ac */ /* 0x000e2e0008000800 */
[----:B------:R-:W1:Y:S01]  /*0020*/  S2UR UR6, SR_CTAID.X ;  /* 0x00000000000679c3 */ /* 0x000e620000002500 */
[----:B------:R-:W2:Y:S01]  /*0030*/  S2R R0, SR_TID.X ;  /* 0x0000000000007919 */ /* 0x000ea20000002100 */
[----:B------:R-:W-:Y:S01]  /*0040*/  HFMA2 R23, -RZ, RZ, 0, 0 ;  /* 0x00000000ff177431 */ /* 0x000fe200000001ff */
[----:B------:R-:W3:Y:S01]  /*0050*/  LDCU.64 UR8, c[0x0][0x358] ;  /* 0x00006b00ff0877ac */ /* 0x000ee20008000a00 */
[----:B------:R-:W4:Y:S04]  /*0060*/  S2R R3, SR_TID.Y ;  /* 0x0000000000037919 */ /* 0x000f280000002200 */
[----:B------:R-:W1:Y:S01]  /*0070*/  LDC R18, c[0x0][0x360] ;  /* 0x0000d800ff127b82 */ /* 0x000e620000000800 */
[----:B------:R-:W5:Y:S07]  /*0080*/  LDCU UR4, c[0x0][0x364] ;  /* 0x00006c80ff0477ac */ /* 0x000f6e0008000800 */
[----:B------:R-:W5:Y:S01]  /*0090*/  S2UR UR5, SR_CTAID.Y ;  /* 0x00000000000579c3 */ /* 0x000f620000002600 */
[----:B0-----:R-:W-:Y:S01]  /*00a0*/  UISETP.GE.AND UP0, UPT, UR10, 0x1, UPT ;  /* 0x000000010a00788c */ /* 0x001fe2000bf06270 */
[----:B-1----:R-:W-:Y:S01]  /*00b0*/  IMAD R18, R18, UR6, RZ ;  /* 0x0000000612127c24 */ /* 0x002fe2000f8e02ff */
[----:B-----5:R-:W-:-:S07]  /*00c0*/  UIMAD UR5, UR5, UR4, URZ ;  /* 0x00000004050572a4 */ /* 0x020fce000f8e02ff */
[----:B--234-:R-:W-:Y:S05]  /*00d0*/  BRA.U !UP0, `(.L_x_0) ;  /* 0x0000000508c07547 */ /* 0x01cfea000b800000 */
[----:B------:R-:W0:Y:S01]  /*00e0*/  LDC R7, c[0x0][0x398] ;  /* 0x0000e600ff077b82 */ /* 0x000e220000000800 */
[----:B------:R-:W1:Y:S01]  /*00f0*/  LDCU.64 UR12, c[0x0][0x390] ;  /* 0x00007200ff0c77ac */ /* 0x000e620008000a00 */
[----:B------:R-:W-:Y:S02]  /*0100*/  LEA R16, R3, R0, 0x5 ;  /* 0x0000000003107211 */ /* 0x000fe400078e28ff */
[----:B------:R-:W-:Y:S01]  /*0110*/  MOV R23, RZ ;  /* 0x000000ff00177202 */ /* 0x000fe20000000f00 */
[----:B------:R-:W2:Y:S03]  /*0120*/  LDCU.64 UR14, c[0x0][0x3a0] ;  /* 0x00007400ff0e77ac */ /* 0x000ea60008000a00 */
[----:B------:R-:W3:Y:S01]  /*0130*/  LDC R2, c[0x0][0x3a8] ;  /* 0x0000ea00ff027b82 */ /* 0x000ee20000000800 */
[----:B------:R-:W-:Y:S02]  /*0140*/  UMOV UR4, 0x400 ;  /* 0x0000040000047882 */ /* 0x000fe40000000000 */
[----:B------:R-:W-:-:S05]  /*0150*/  UIADD3 UR6, UPT, UPT, UR4, 0x1000, URZ ;  /* 0x0000100004067890 */ /* 0x000fca000fffe0ff */
[----:B------:R-:W4:Y:S01]  /*0160*/  S2UR UR7, SR_CgaCtaId ;  /* 0x00000000000779c3 */ /* 0x000f220000008800 */
[----:B0-----:R-:W-:Y:S02]  /*0170*/  IMAD R4, R3, R7, R0 ;  /* 0x0000000703047224 */ /* 0x001fe400078e0200 */
[----:B------:R-:W-:Y:S02]  /*0180*/  IMAD R7, R7, UR5, RZ ;  /* 0x0000000507077c24 */ /* 0x000fe4000f8e02ff */
[----:B------:R-:W-:-:S04]  /*0190*/  IMAD.WIDE.U32 R4, R4, 0x4, RZ ;  /* 0x0000000404047825 */ /* 0x000fc800078e00ff */
[----:B---3--:R-:W-:Y:S02]  /*01a0*/  IMAD R6, R3, R2, R0 ;  /* 0x0000000203067224 */ /* 0x008fe400078e0200 */
[----:B------:R-:W-:-:S04]  /*01b0*/  IMAD.WIDE.U32 R4, R7, 0x4, R4 ;  /* 0x0000000407047825 */ /* 0x000fc800078e0004 */
[----:B------:R-:W-:Y:S01]  /*01c0*/  IMAD.WIDE.U32 R6, R6, 0x4, RZ ;  /* 0x0000000406067825 */ /* 0x000fe200078e00ff */
[----:B-1----:R-:W-:Y:S01]  /*01d0*/  IADD3 R4, P0, PT, R4, UR12, RZ ;  /* 0x0000000c04047c10 */ /* 0x002fe2000ff1e0ff */
[----:B----4-:R-:W-:Y:S02]  /*01e0*/  ULEA UR4, UR7, UR4, 0x18 ;  /* 0x0000000407047291 */ /* 0x010fe4000f8ec0ff */
[----:B------:R-:W-:Y:S01]  /*01f0*/  ULEA UR6, UR7, UR6, 0x18 ;  /* 0x0000000607067291 */ /* 0x000fe2000f8ec0ff */
[----:B------:R-:W-:Y:S01]  /*0200*/  IADD3.X R5, PT, PT, R5, UR13, RZ, P0, !PT ;  /* 0x0000000d05057c10 */ /* 0x000fe200087fe4ff */
[----:B------:R-:W-:Y:S02]  /*0210*/  IMAD.WIDE.U32 R6, R18, 0x4, R6 ;  /* 0x0000000412067825 */ /* 0x000fe400078e0006 */
[C---:B------:R-:W-:Y:S02]  /*0220*/  LEA R17, R16.reuse, UR4, 0x2 ;  /* 0x0000000410117c11 */ /* 0x040fe4000f8e10ff */
[----:B------:R-:W-:-:S02]  /*0230*/  LEA R16, R16, UR6, 0x2 ;  /* 0x0000000610107c11 */ /* 0x000fc4000f8e10ff */
[----:B--2---:R-:W-:Y:S02]  /*0240*/  IADD3 R20, P0, PT, R6, UR14, RZ ;  /* 0x0000000e06147c10 */ /* 0x004fe4000ff1e0ff */
[----:B------:R-:W-:Y:S01]  /*0250*/  LEA R6, R3, UR4, 0x7 ;  /* 0x0000000403067c11 */ /* 0x000fe2000f8e38ff */
[----:B------:R-:W-:Y:S01]  /*0260*/  UMOV UR4, URZ ;  /* 0x000000ff00047c82 */ /* 0x000fe20008000000 */
[----:B------:R-:W-:Y:S02]  /*0270*/  IADD3.X R21, PT, PT, R7, UR15, RZ, P0, !PT ;  /* 0x0000000f07157c10 */ /* 0x000fe400087fe4ff */
[----:B------:R-:W-:Y:S02]  /*0280*/  SHF.L.U32 R7, R2, 0x5, RZ ;  /* 0x0000000502077819 */ /* 0x000fe400000006ff */
[----:B------:R-:W-:-:S07]  /*0290*/  LEA R2, R0, UR6, 0x2 ;  /* 0x0000000600027c11 */ /* 0x000fce000f8e10ff */
.L_x_1:
[----:B------:R0:W2:Y:S04]  /*02a0*/  LDG.E R24, desc[UR8][R4.64] ;  /* 0x0000000804187981 */ /* 0x0000a8000c1e1900 */
[----:B------:R1:W3:Y:S01]  /*02b0*/  LDG.E R27, desc[UR8][R20.64] ;  /* 0x00000008141b7981 */ /* 0x0002e2000c1e1900 */
[----:B------:R-:W-:-:S04]  /*02c0*/  UIADD3 UR4, UPT, UPT, UR4, 0x20, URZ ;  /* 0x0000002004047890 */ /* 0x000fc8000fffe0ff */
[----:B------:R-:W-:Y:S01]  /*02d0*/  UISETP.GE.AND UP0, UPT, UR4, UR10, UPT ;  /* 0x0000000a0400728c */ /* 0x000fe2000bf06270 */
[----:B0-----:R-:W-:Y:S01]  /*02e0*/  IADD3 R4, P0, PT, R4, 0x80, RZ ;  /* 0x0000008004047810 */ /* 0x001fe20007f1e0ff */
[----:B-1----:R-:W-:-:S03]  /*02f0*/  IMAD.WIDE R20, R7, 0x4, R20 ;  /* 0x0000000407147825 */ /* 0x002fc600078e0214 */
[----:B------:R-:W-:Y:S01]  /*0300*/  IADD3.X R5, PT, PT, RZ, R5, RZ, P0, !PT ;  /* 0x00000005ff057210 */ /* 0x000fe200007fe4ff */
[----:B--2---:R-:W-:Y:S04]  /*0310*/  STS [R17], R24 ;  /* 0x0000001811007388 */ /* 0x004fe80000000800 */
[----:B---3--:R-:W-:Y:S01]  /*0320*/  STS [R16], R27 ;  /* 0x0000001b10007388 */ /* 0x008fe20000000800 */
[----:B------:R-:W-:Y:S06]  /*0330*/  BAR.SYNC.DEFER_BLOCKING 0x0 ;  /* 0x0000000000007b1d */ /* 0x000fec0000010000 */
[----:B------:R-:W-:Y:S04]  /*0340*/  LDS R26, [R2] ;  /* 0x00000000021a7984 */ /* 0x000fe80000000800 */
[----:B------:R-:W0:Y:S04]  /*0350*/  LDS.128 R12, [R6] ;  /* 0x00000000060c7984 */ /* 0x000e280000000c00 */
[----:B------:R-:W1:Y:S04]  /*0360*/  LDS R29, [R2+0x80] ;  /* 0x00008000021d7984 */ /* 0x000e680000000800 */
[----:B------:R-:W2:Y:S04]  /*0370*/  LDS R25, [R2+0x100] ;  /* 0x0001000002197984 */ /* 0x000ea80000000800 */
[----:B------:R-:W3:Y:S04]  /*0380*/  LDS R22, [R2+0x180] ;  /* 0x0001800002167984 */ /* 0x000ee80000000800 */
[----:B------:R-:W-:Y:S04]  /*0390*/  LDS R19, [R2+0x200] ;  /* 0x0002000002137984 */ /* 0x000fe80000000800 */
[----:B------:R-:W4:Y:S04]  /*03a0*/  LDS.128 R8, [R6+0x10] ;  /* 0x0000100006087984 */ /* 0x000f280000000c00 */
[----:B------:R-:W5:Y:S04]  /*03b0*/  LDS R24, [R2+0x280] ;  /* 0x0002800002187984 */ /* 0x000f680000000800 */
[----:B------:R-:W-:Y:S01]  /*03c0*/  LDS R28, [R2+0x580] ;  /* 0x00058000021c7984 */ /* 0x000fe20000000800 */
[----:B0-----:R-:W-:-:S03]  /*03d0*/  FFMA R12, R12, R26, R23 ;  /* 0x0000001a0c0c7223 */ /* 0x001fc60000000017 */
[----:B------:R-:W0:Y:S01]  /*03e0*/  LDS R23, [R2+0x300] ;  /* 0x0003000002177984 */ /* 0x000e220000000800 */
[----:B-1----:R-:W-:-:S03]  /*03f0*/  FFMA R12, R29, R13, R12 ;  /* 0x0000000d1d0c7223 */ /* 0x002fc6000000000c */
[----:B------:R-:W1:Y:S01]  /*0400*/  LDS R26, [R2+0x380] ;  /* 0x00038000021a7984 */ /* 0x000e620000000800 */
[----:B--2---:R-:W-:-:S04]  /*0410*/  FFMA R25, R25, R14, R12 ;  /* 0x0000000e19197223 */ /* 0x004fc8000000000c */
[----:B---3--:R-:W-:Y:S02]  /*0420*/  FFMA R27, R22, R15, R25 ;  /* 0x0000000f161b7223 */ /* 0x008fe40000000019 */
[----:B------:R-:W-:Y:S04]  /*0430*/  LDS R25, [R2+0x400] ;  /* 0x0004000002197984 */ /* 0x000fe80000000800 */
[----:B------:R-:W2:Y:S01]  /*0440*/  LDS.128 R12, [R6+0x20] ;  /* 0x00002000060c7984 */ /* 0x000ea20000000c00 */
[----:B----4-:R-:W-:-:S03]  /*0450*/  FFMA R19, R8, R19, R27 ;  /* 0x0000001308137223 */ /* 0x010fc6000000001b */
[----:B------:R-:W3:Y:S01]  /*0460*/  LDS R22, [R2+0x480] ;  /* 0x0004800002167984 */ /* 0x000ee20000000800 */
[----:B-----5:R-:W-:-:S03]  /*0470*/  FFMA R24, R24, R9, R19 ;  /* 0x0000000918187223 */ /* 0x020fc60000000013 */
[----:B------:R-:W4:Y:S01]  /*0480*/  LDS R19, [R2+0x500] ;  /* 0x0005000002137984 */ /* 0x000f220000000800 */
[----:B0-----:R-:W-:-:S03]  /*0490*/  FFMA R23, R23, R10, R24 ;  /* 0x0000000a17177223 */ /* 0x001fc60000000018 */
[----:B------:R-:W-:Y:S01]  /*04a0*/  LDS R24, [R2+0x680] ;  /* 0x0006800002187984 */ /* 0x000fe20000000800 */
[----:B-1----:R-:W-:-:S03]  /*04b0*/  FFMA R27, R26, R11, R23 ;  /* 0x0000000b1a1b7223 */ /* 0x002fc60000000017 */
[----:B------:R-:W-:Y:S04]  /*04c0*/  LDS R23, [R2+0x600] ;  /* 0x0006000002177984 */ /* 0x000fe80000000800 */
[----:B------:R-:W0:Y:S04]  /*04d0*/  LDS.128 R8, [R6+0x30] ;  /* 0x0000300006087984 */ /* 0x000e280000000c00 */
[----:B------:R-:W-:Y:S01]  /*04e0*/  LDS R26, [R2+0x780] ;  /* 0x00078000021a7984 */ /* 0x000fe20000000800 */
[----:B--2---:R-:W-:-:S04]  /*04f0*/  FFMA R25, R12, R25, R27 ;  /* 0x000000190c197223 */ /* 0x004fc8000000001b */
[----:B---3--:R-:W-:Y:S02]  /*0500*/  FFMA R22, R22, R13, R25 ;  /* 0x0000000d16167223 */ /* 0x008fe40000000019 */
[----:B------:R-:W1:Y:S02]  /*0510*/  LDS R25, [R2+0x700] ;  /* 0x0007000002197984 */ /* 0x000e640000000800 */
[----:B----4-:R-:W-:Y:S02]  /*0520*/  FFMA R19, R19, R14, R22 ;  /* 0x0000000e13137223 */ /* 0x010fe40000000016 */
[----:B------:R-:W-:Y:S02]  /*0530*/  LDS R22, [R2+0x880] ;  /* 0x0008800002167984 */ /* 0x000fe40000000800 */
[----:B------:R-:W-:Y:S02]  /*0540*/  FFMA R27, R28, R15, R19 ;  /* 0x0000000f1c1b7223 */ /* 0x000fe40000000013 */
[----:B------:R-:W-:Y:S04]  /*0550*/  LDS R19, [R2+0x800] ;  /* 0x0008000002137984 */ /* 0x000fe80000000800 */
[----:B------:R-:W2:Y:S04]  /*0560*/  LDS.128 R12, [R6+0x40] ;  /* 0x00004000060c7984 */ /* 0x000ea80000000c00 */
[----:B------:R-:W-:Y:S01]  /*0570*/  LDS R28, [R2+0x980] ;  /* 0x00098000021c7984 */ /* 0x000fe20000000800 */
[----:B0-----:R-:W-:-:S03]  /*0580*/  FFMA R23, R8, R23, R27 ;  /* 0x0000001708177223 */ /* 0x001fc6000000001b */
[----:B------:R-:W0:Y:S01]  /*0590*/  LDS R27, [R2+0x900] ;  /* 0x00090000021b7984 */ /* 0x000e220000000800 */
[----:B------:R-:W-:-:S03]  /*05a0*/  FFMA R24, R24, R9, R23 ;  /* 0x0000000918187223 */ /* 0x000fc60000000017 */
[----:B------:R-:W-:Y:S01]  /*05b0*/  LDS R23, [R2+0xa00] ;  /* 0x000a000002177984 */ /* 0x000fe20000000800 */
[----:B-1----:R-:W-:-:S03]  /*05c0*/  FFMA R25, R25, R10, R24 ;  /* 0x0000000a19197223 */ /* 0x002fc60000000018 */
[----:B------:R-:W-:Y:S01]  /*05d0*/  LDS R24, [R2+0xa80] ;  /* 0x000a800002187984 */ /* 0x000fe20000000800 */
[----:B------:R-:W-:-:S03]  /*05e0*/  FFMA R25, R26, R11, R25 ;  /* 0x0000000b1a197223 */ /* 0x000fc60000000019 */
[----:B------:R-:W1:Y:S04]  /*05f0*/  LDS.128 R8, [R6+0x50] ;  /* 0x0000500006087984 */ /* 0x000e680000000c00 */
[----:B------:R-:W-:Y:S01]  /*0600*/  LDS R26, [R2+0xb80] ;  /* 0x000b8000021a7984 */ /* 0x000fe20000000800 */
[----:B--2---:R-:W-:-:S03]  /*0610*/  FFMA R19, R12, R19, R25 ;  /* 0x000000130c137223 */ /* 0x004fc60000000019 */
[----:B------:R-:W-:Y:S01]  /*0620*/  LDS R25, [R2+0xc00] ;  /* 0x000c000002197984 */ /* 0x000fe20000000800 */
[----:B------:R-:W-:-:S03]  /*0630*/  FFMA R22, R22, R13, R19 ;  /* 0x0000000d16167223 */ /* 0x000fc60000000013 */
[----:B------:R-:W2:Y:S01]  /*0640*/  LDS R19, [R2+0xb00] ;  /* 0x000b000002137984 */ /* 0x000ea20000000800 */
[----:B0-----:R-:W-:-:S03]  /*0650*/  FFMA R27, R27, R14, R22 ;  /* 0x0000000e1b1b7223 */ /* 0x001fc60000000016 */
[----:B------:R-:W-:Y:S01]  /*0660*/  LDS R22, [R2+0xc80] ;  /* 0x000c800002167984 */ /* 0x000fe20000000800 */
[----:B------:R-:W-:-:S03]  /*0670*/  FFMA R27, R28, R15, R27 ;  /* 0x0000000f1c1b7223 */ /* 0x000fc6000000001b */
[----:B------:R-:W0:Y:S01]  /*0680*/  LDS.128 R12, [R6+0x60] ;  /* 0x00006000060c7984 */ /* 0x000e220000000c00 */
[----:B-1----:R-:W-:-:S04]  /*0690*/  FFMA R23, R8, R23, R27 ;  /* 0x0000001708177223 */ /* 0x002fc8000000001b */
[----:B------:R-:W-:Y:S02]  /*06a0*/  FFMA R24, R24, R9, R23 ;  /* 0x0000000918187223 */ /* 0x000fe40000000017 */
[----:B------:R-:W1:Y:S02]  /*06b0*/  LDS R23, [R2+0xd00] ;  /* 0x000d000002177984 */ /* 0x000e640000000800 */
[----:B--2---:R-:W-:Y:S02]  /*06c0*/  FFMA R19, R19, R10, R24 ;  /* 0x0000000a13137223 */ /* 0x004fe40000000018 */
[----:B------:R-:W2:Y:S02]  /*06d0*/  LDS R24, [R2+0xd80] ;  /* 0x000d800002187984 */ /* 0x000ea40000000800 */
[----:B------:R-:W-:Y:S02]  /*06e0*/  FFMA R27, R26, R11, R19 ;  /* 0x0000000b1a1b7223 */ /* 0x000fe40000000013 */
[----:B------:R-:W-:Y:S04]  /*06f0*/  LDS R19, [R2+0xe00] ;  /* 0x000e000002137984 */ /* 0x000fe80000000800 */
[----:B------:R-:W3:Y:S01]  /*0700*/  LDS.128 R8, [R6+0x70] ;  /* 0x0000700006087984 */ /* 0x000ee20000000c00 */
[----:B0-----:R-:W-:-:S03]  /*0710*/  FFMA R25, R12, R25, R27 ;  /* 0x000000190c197223 */ /* 0x001fc6000000001b */
[----:B------:R-:W0:Y:S01]  /*0720*/  LDS R12, [R2+0xe80] ;  /* 0x000e8000020c7984 */ /* 0x000e220000000800 */
[----:B------:R-:W-:-:S03]  /*0730*/  FFMA R26, R22, R13, R25 ;  /* 0x0000000d161a7223 */ /* 0x000fc60000000019 */
[----:B------:R-:W4:Y:S04]  /*0740*/  LDS R13, [R2+0xf00] ;  /* 0x000f0000020d7984 */ /* 0x000f280000000800 */
[----:B------:R-:W5:Y:S01]  /*0750*/  LDS R22, [R2+0xf80] ;  /* 0x000f800002167984 */ /* 0x000f620000000800 */
[----:B-1----:R-:W-:-:S04]  /*0760*/  FFMA R23, R23, R14, R26 ;  /* 0x0000000e17177223 */ /* 0x002fc8000000001a */
[----:B--2---:R-:W-:-:S04]  /*0770*/  FFMA R15, R24, R15, R23 ;  /* 0x0000000f180f7223 */ /* 0x004fc80000000017 */
[----:B---3--:R-:W-:-:S04]  /*0780*/  FFMA R15, R8, R19, R15 ;  /* 0x00000013080f7223 */ /* 0x008fc8000000000f */
[----:B0-----:R-:W-:-:S04]  /*0790*/  FFMA R12, R12, R9, R15 ;  /* 0x000000090c0c7223 */ /* 0x001fc8000000000f */
[----:B----4-:R-:W-:-:S04]  /*07a0*/  FFMA R13, R13, R10, R12 ;  /* 0x0000000a0d0d7223 */ /* 0x010fc8000000000c */
[----:B-----5:R-:W-:Y:S01]  /*07b0*/  FFMA R23, R22, R11, R13 ;  /* 0x0000000b16177223 */ /* 0x020fe2000000000d */
[----:B------:R-:W-:Y:S06]  /*07c0*/  BAR.SYNC.DEFER_BLOCKING 0x0 ;  /* 0x0000000000007b1d */ /* 0x000fec0000010000 */
[----:B------:R-:W-:Y:S05]  /*07d0*/  BRA.U !UP0, `(.L_x_1) ;  /* 0xfffffff908b07547 */ /* 0x000fea000b83ffff */
.L_x_0:
[----:B------:R-:W0:Y:S01]  /*07e0*/  LDC R5, c[0x0][0x3b8] ;  /* 0x0000ee00ff057b82 */ /* 0x000e220000000800 */
[----:B------:R-:W1:Y:S01]  /*07f0*/  LDCU.64 UR6, c[0x0][0x3b0] ;  /* 0x00007600ff0677ac */ /* 0x000e620008000a00 */
[----:B------:R-:W2:Y:S01]  /*0800*/  LDCU UR4, c[0x0][0x3ac] ;  /* 0x00007580ff0477ac */ /* 0x000ea20008000800 */
[----:B0-----:R-:W-:Y:S02]  /*0810*/  IMAD R3, R3, R5, R0 ;  /* 0x0000000503037224 */ /* 0x001fe400078e0200 */
[----:B------:R-:W-:Y:S01]  /*0820*/  IMAD R18, R5, UR5, R18 ;  /* 0x0000000505127c24 */ /* 0x000fe2000f8e0212 */
[----:B------:R-:W0:Y:S04]  /*0830*/  LDCU UR5, c[0x0][0x38c] ;  /* 0x00007180ff0577ac */ /* 0x000e280008000800 */
[----:B------:R-:W-:-:S04]  /*0840*/  IADD3 R3, P0, PT, R18, R3, RZ ;  /* 0x0000000312037210 */ /* 0x000fc80007f1e0ff */
[----:B------:R-:W-:Y:S02]  /*0850*/  IADD3.X R0, PT, PT, RZ, RZ, RZ, P0, !PT ;  /* 0x000000ffff007210 */ /* 0x000fe400007fe4ff */
[----:B-1----:R-:W-:-:S04]  /*0860*/  LEA R2, P0, R3, UR6, 0x2 ;  /* 0x0000000603027c11 */ /* 0x002fc8000f8010ff */
[----:B------:R-:W-:-:S05]  /*0870*/  LEA.HI.X R3, R3, UR7, R0, 0x2, P0 ;  /* 0x0000000703037c11 */ /* 0x000fca00080f1400 */
[----:B------:R-:W2:Y:S02]  /*0880*/  LDG.E R0, desc[UR8][R2.64] ;  /* 0x0000000802007981 */ /* 0x000ea4000c1e1900 */
[----:B--2---:R-:W-:-:S04]  /*0890*/  FMUL R0, R0, UR4 ;  /* 0x0000000400007c20 */ /* 0x004fc80008400000 */
[----:B0-----:R-:W-:-:S05]  /*08a0*/  FFMA R23, R23, UR5, R0 ;  /* 0x0000000517177c23 */ /* 0x001fca0008000000 */
[----:B------:R-:W-:Y:S01]  /*08b0*/  STG.E desc[UR8][R2.64], R23 ;  /* 0x0000001702007986 */ /* 0x000fe2000c101908 */
[----:B------:R-:W-:Y:S05]  /*08c0*/  EXIT ;  /* 0x000000000000794d */ /* 0x000fea0003800000 */
.L_x_2:
[----:B------:R-:W-:-:S00]  /*08d0*/  BRA `(.L_x_2) ;  /* 0xfffffffc00fc7947 */ /* 0x000fc0000383ffff */
[----:B------:R-:W-:-:S00]  /*08e0*/  NOP ;  /* 0x0000000000007918 */ /* 0x000fc00000000000 */
        /* <DEDUP_REMOVED lines=9> */
.L_x_13:


//--------------------- .text._Z8sgemm_v2iiifPKfiS0_ifPfi --------------------------
	.section	.text._Z8sgemm_v2iiifPKfiS0_ifPfi,"ax",@progbits
	.align	128
        .global         _Z8sgemm_v2iiifPKfiS0_ifPfi
        .type           _Z8sgemm_v2iiifPKfiS0_ifPfi,@function
        .size           _Z8sgemm_v2iiifPKfiS0_ifPfi,(.L_x_14 - _Z8sgemm_v2iiifPKfiS0_ifPfi)
        .other          _Z8sgemm_v2iiifPKfiS0_ifPfi,@"STO_CUDA_ENTRY STV_DEFAULT"
_Z8sgemm_v2iiifPKfiS0_ifPfi:
.text._Z8sgemm_v2iiifPKfiS0_ifPfi:
[----:B------:R-:W-:Y:S01]  /*0000*/  LDC R1, c[0x0][0x37c] ;  /* 0x0000df00ff017b82 */ /* 0x000fe20000000800 */
[----:B------:R-:W0:Y:S07]  /*0010*/  S2R R4, SR_TID.X ;  /* 0x0000000000047919 */ /* 0x000e2e0000002100 */
[----:B------:R-:W1:Y:S01]  /*0020*/  S2UR UR5, SR_CTAID.X ;  /* 0x00000000000579c3 */ /* 0x000e620000002500 */
[----:B------:R-:W1:Y:S01]  /*0030*/  LDCU UR4, c[0x0][0x360] ;  /* 0x00006c00ff0477ac */ /* 0x000e620008000800 */
[----:B------:R-:W2:Y:S01]  /*0040*/  S2R R3, SR_TID.Y ;  /* 0x0000000000037919 */ /* 0x000ea20000002200 */
[----:B------:R-:W2:Y:S01]  /*0050*/  LDCU UR6, c[0x0][0x364] ;  /* 0x00006c80ff0677ac */ /* 0x000ea20008000800 */
[----:B------:R-:W2:Y:S01]  /*0060*/  S2R R2, SR_CTAID.Y ;  /* 0x0000000000027919 */ /* 0x000ea20000002600 */
[----:B------:R-:W3:Y:S01]  /*0070*/  LDCU.64 UR8, c[0x0][0x380] ;  /* 0x00007000ff0877ac */ /* 0x000ee20008000a00 */
[----:B-1----:R-:W-:-:S06]  /*0080*/  UIMAD UR4, UR4, UR5, URZ ;  /* 0x00000005040472a4 */ /* 0x002fcc000f8e02ff */
[----:B0-----:R-:W-:-:S04]  /*0090*/  IADD3 R0, PT, PT, R4, UR4, RZ ;  /* 0x0000000404007c10 */ /* 0x001fc8000fffe0ff */
[----:B---3--:R-:W-:Y:S01]  /*00a0*/  ISETP.GE.U32.AND P0, PT, R0, UR9, PT ;  /* 0x0000000900007c0c */ /* 0x008fe2000bf06070 */
[----:B--2---:R-:W-:-:S05]  /*00b0*/  IMAD R3, R2, UR6, R3 ;  /* 0x0000000602037c24 */ /* 0x004fca000f8e0203 */
[----:B------:R-:W-:-:S13]  /*00c0*/  ISETP.GE.U32.OR P0, PT, R3, UR8, P0 ;  /* 0x0000000803007c0c */ /* 0x000fda0008706470 */
[----:B------:R-:W-:Y:S05]  /*00d0*/  @P0 EXIT ;  /* 0x000000000000094d */ /* 0x000fea0003800000 */
[----:B------:R-:W0:Y:S01]  /*00e0*/  LDC R2, c[0x0][0x388] ;  /* 0x0000e200ff027b82 */ /* 0x000e220000000800 */
[----:B------:R-:W1:Y:S01]  /*00f0*/  LDCU.64 UR6, c[0x0][0x358] ;  /* 0x00006b00ff0677ac */ /* 0x000e620008000a00 */
[----:B------:R-:W-:Y:S01]  /*0100*/  HFMA2 R25, -RZ, RZ, 0, 0 ;  /* 0x00000000ff197431 */ /* 0x000fe200000001ff */
[----:B0-----:R-:W-:-:S13]  /*0110*/  ISETP.GE.AND P0, PT, R2, 0x1, PT ;  /* 0x000000010200780c */ /* 0x001fda0003f06270 */
[----:B-1----:R-:W-:Y:S05]  /*0120*/  @!P0 BRA `(.L_x_3) ;  /* 0x0000000800648947 */ /* 0x002fea0003800000 */
[C---:B------:R-:W-:Y:S02]  /*0130*/  ISETP.GE.U32.AND P1, PT, R2.reuse, 0x8, PT ;  /* 0x000000080200780c */ /* 0x040fe40003f26070 */
[----:B------:R-:W-:Y:S02]  /*0140*/  LOP3.LUT R5, R2, 0x7, RZ, 0xc0, !PT ;  /* 0x0000000702057812 */ /* 0x000fe400078ec0ff */
[----:B------:R-:W-:Y:S02]  /*0150*/  MOV R25, RZ ;  /* 0x000000ff00197202 */ /* 0x000fe40000000f00 */
[----:B------:R-:W-:Y:S02]  /*0160*/  ISETP.NE.AND P0, PT, R5, RZ, PT ;  /* 0x000000ff0500720c */ /* 0x000fe40003f05270 */
[----:B------:R-:W-:-:S05]  /*0170*/  MOV R6, RZ ;  /* 0x000000ff00067202 */ /* 0x000fca0000000f00 */
[----:B------:R-:W-:Y:S06]  /*0180*/  @!P1 BRA `(.L_x_4) ;  /* 0x00000004002c9947 */ /* 0x000fec0003800000 */
[----:B------:R-:W0:Y:S01]  /*0190*/  LDC R7, c[0x0][0x3a8] ;  /* 0x0000ea00ff077b82 */ /* 0x000e220000000800 */
[----:B------:R-:W-:Y:S02]  /*01a0*/  LOP3.LUT R6, R2, 0x7ffffff8, RZ, 0xc0, !PT ;  /* 0x7ffffff802067812 */ /* 0x000fe400078ec0ff */
[----:B------:R-:W-:Y:S02]  /*01b0*/  MOV R25, RZ ;  /* 0x000000ff00197202 */ /* 0x000fe40000000f00 */
[-C--:B------:R-:W-:Y:S02]  /*01c0*/  MOV R24, R0.reuse ;  /* 0x0000000000187202 */ /* 0x080fe40000000f00 */
[----:B------:R-:W-:Y:S01]  /*01d0*/  IADD3 R9, PT, PT, -R6, RZ, RZ ;  /* 0x000000ff06097210 */ /* 0x000fe20007ffe1ff */
[----:B------:R-:W1:Y:S01]  /*01e0*/  LDC R8, c[0x0][0x398] ;  /* 0x0000e600ff087b82 */ /* 0x000e620000000800 */
[C---:B0-----:R-:W-:Y:S01]  /*01f0*/  IADD3 R4, PT, PT, R7.reuse, UR4, R4 ;  /* 0x0000000407047c10 */ /* 0x041fe2000fffe004 */
[C-C-:B------:R-:W-:Y:S01]  /*0200*/  IMAD R12, R7.reuse, 0x3, R0.reuse ;  /* 0x00000003070c7824 */ /* 0x140fe200078e0200 */
[CC--:B------:R-:W-:Y:S01]  /*0210*/  LEA R10, R7.reuse, R0.reuse, 0x1 ;  /* 0x00000000070a7211 */ /* 0x0c0fe200078e08ff */
[C-C-:B------:R-:W-:Y:S01]  /*0220*/  IMAD R13, R7.reuse, 0x5, R0.reuse ;  /* 0x00000005070d7824 */ /* 0x140fe200078e0200 */
[C---:B------:R-:W-:Y:S01]  /*0230*/  LEA R11, R7.reuse, R0, 0x2 ;  /* 0x00000000070b7211 */ /* 0x040fe200078e10ff */
[----:B------:R-:W-:-:S02]  /*0240*/  IMAD R22, R7, 0x6, R0 ;  /* 0x0000000607167824 */ /* 0x000fc400078e0200 */
[----:B------:R-:W-:Y:S02]  /*0250*/  IMAD R23, R7, 0x7, R0 ;  /* 0x0000000707177824 */ /* 0x000fe400078e0200 */
[----:B-1----:R-:W-:-:S07]  /*0260*/  IMAD R8, R3, R8, 0x3 ;  /* 0x0000000303087424 */ /* 0x002fce00078e0208 */
.L_x_5:
[----:B------:R-:W0:Y:S01]  /*0270*/  LDC.64 R18, c[0x0][0x390] ;  /* 0x0000e400ff127b82 */ /* 0x000e220000000a00 */
[----:B------:R-:W-:-:S07]  /*0280*/  IADD3 R21, PT, PT, R8, -0x3, RZ ;  /* 0xfffffffd08157810 */ /* 0x000fce0007ffe0ff */
[----:B------:R-:W1:Y:S01]  /*0290*/  LDC.64 R14, c[0x0][0x3a0] ;  /* 0x0000e800ff0e7b82 */ /* 0x000e620000000a00 */
[----:B0-----:R-:W-:-:S06]  /*02a0*/  IMAD.WIDE.U32 R20, R21, 0x4, R18 ;  /* 0x0000000415147825 */ /* 0x001fcc00078e0012 */
[----:B------:R-:W2:Y:S01]  /*02b0*/  LDG.E R20, desc[UR6][R20.64] ;  /* 0x0000000614147981 */ /* 0x000ea2000c1e1900 */
[----:B-1----:R-:W-:-:S06]  /*02c0*/  IMAD.WIDE.U32 R16, R24, 0x4, R14 ;  /* 0x0000000418107825 */ /* 0x002fcc00078e000e */
[----:B------:R-:W2:Y:S01]  /*02d0*/  LDG.E R16, desc[UR6][R16.64] ;  /* 0x0000000610107981 */ /* 0x000ea2000c1e1900 */
[----:B------:R-:W-:Y:S01]  /*02e0*/  IADD3 R27, PT, PT, R8, -0x2, RZ ;  /* 0xfffffffe081b7810 */ /* 0x000fe20007ffe0ff */
[----:B------:R-:W-:-:S06]  /*02f0*/  IMAD.WIDE.U32 R28, R4, 0x4, R14 ;  /* 0x00000004041c7825 */ /* 0x000fcc00078e000e */
[----:B------:R-:W3:Y:S01]  /*0300*/  LDG.E R28, desc[UR6][R28.64] ;  /* 0x000000061c1c7981 */ /* 0x000ee2000c1e1900 */
[----:B--2---:R-:W-:Y:S01]  /*0310*/  FFMA R25, R20, R16, R25 ;  /* 0x0000001014197223 */ /* 0x004fe20000000019 */
[----:B------:R-:W-:Y:S01]  /*0320*/  IMAD.WIDE.U32 R20, R27, 0x4, R18 ;  /* 0x000000041b147825 */ /* 0x000fe200078e0012 */
[----:B------:R-:W-:-:S05]  /*0330*/  IADD3 R27, PT, PT, R8, -0x1, RZ ;  /* 0xffffffff081b7810 */ /* 0x000fca0007ffe0ff */
[----:B------:R-:W-:Y:S01]  /*0340*/  IMAD.WIDE.U32 R26, R27, 0x4, R18 ;  /* 0x000000041b1a7825 */ /* 0x000fe200078e0012 */
[----:B------:R-:W3:Y:S04]  /*0350*/  LDG.E R20, desc[UR6][R20.64] ;  /* 0x0000000614147981 */ /* 0x000ee8000c1e1900 */
[----:B------:R0:W2:Y:S02]  /*0360*/  LDG.E R16, desc[UR6][R26.64] ;  /* 0x000000061a107981 */ /* 0x0000a4000c1e1900 */
[----:B0-----:R-:W-:-:S05]  /*0370*/  IMAD.WIDE.U32 R26, R10, 0x4, R14 ;  /* 0x000000040a1a7825 */ /* 0x001fca00078e000e */
[----:B------:R-:W2:Y:S01]  /*0380*/  LDG.E R17, desc[UR6][R26.64] ;  /* 0x000000061a117981 */ /* 0x000ea2000c1e1900 */
[----:B------:R-:W-:Y:S01]  /*0390*/  IADD3 R21, PT, PT, R8, 0x1, RZ ;  /* 0x0000000108157810 */ /* 0x000fe20007ffe0ff */
[----:B---3--:R-:W-:-:S04]  /*03a0*/  FFMA R25, R20, R28, R25 ;  /* 0x0000001c14197223 */ /* 0x008fc80000000019 */
[----:B--2---:R-:W-:Y:S01]  /*03b0*/  FFMA R25, R16, R17, R25 ;  /* 0x0000001110197223 */ /* 0x004fe20000000019 */
[----:B------:R-:W-:-:S05]  /*03c0*/  IMAD.WIDE.U32 R16, R8, 0x4, R18 ;  /* 0x0000000408107825 */ /* 0x000fca00078e0012 */
[----:B------:R0:W2:Y:S02]  /*03d0*/  LDG.E R28, desc[UR6][R16.64] ;  /* 0x00000006101c7981 */ /* 0x0000a4000c1e1900 */
[----:B0-----:R-:W-:-:S04]  /*03e0*/  IMAD.WIDE.U32 R16, R21, 0x4, R18 ;  /* 0x0000000415107825 */ /* 0x001fc800078e0012 */
[--C-:B------:R-:W-:Y:S02]  /*03f0*/  IMAD.WIDE.U32 R20, R12, 0x4, R14.reuse ;  /* 0x000000040c147825 */ /* 0x100fe400078e000e */
[----:B------:R-:W3:Y:S04]  /*0400*/  LDG.E R16, desc[UR6][R16.64] ;  /* 0x0000000610107981 */ /* 0x000ee8000c1e1900 */
[----:B------:R0:W2:Y:S02]  /*0410*/  LDG.E R29, desc[UR6][R20.64] ;  /* 0x00000006141d7981 */ /* 0x0000a4000c1e1900 */
[----:B0-----:R-:W-:-:S05]  /*0420*/  IMAD.WIDE.U32 R20, R11, 0x4, R14 ;  /* 0x000000040b147825 */ /* 0x001fca00078e000e */
[----:B------:R0:W3:Y:S01]  /*0430*/  LDG.E R26, desc[UR6][R20.64] ;  /* 0x00000006141a7981 */ /* 0x0000e2000c1e1900 */
[C---:B------:R-:W-:Y:S02]  /*0440*/  IADD3 R27, PT, PT, R8.reuse, 0x3, RZ ;  /* 0x00000003081b7810 */ /* 0x040fe40007ffe0ff */
[----:B0-----:R-:W-:Y:S01]  /*0450*/  IADD3 R21, PT, PT, R8, 0x4, RZ ;  /* 0x0000000408157810 */ /* 0x001fe20007ffe0ff */
[----:B--2---:R-:W-:Y:S01]  /*0460*/  FFMA R25, R28, R29, R25 ;  /* 0x0000001d1c197223 */ /* 0x004fe20000000019 */
[----:B------:R-:W-:-:S05]  /*0470*/  IADD3 R29, PT, PT, R8, 0x2, RZ ;  /* 0x00000002081d7810 */ /* 0x000fca0007ffe0ff */
[----:B------:R-:W-:-:S06]  /*0480*/  IMAD.WIDE.U32 R28, R29, 0x4, R18 ;  /* 0x000000041d1c7825 */ /* 0x000fcc00078e0012 */
[----:B------:R-:W2:Y:S01]  /*0490*/  LDG.E R28, desc[UR6][R28.64] ;  /* 0x000000061c1c7981 */ /* 0x000ea2000c1e1900 */
[----:B---3--:R-:W-:Y:S01]  /*04a0*/  FFMA R25, R16, R26, R25 ;  /* 0x0000001a10197223 */ /* 0x008fe20000000019 */
[----:B------:R-:W-:-:S04]  /*04b0*/  IMAD.WIDE.U32 R16, R13, 0x4, R14 ;  /* 0x000000040d107825 */ /* 0x000fc800078e000e */
[--C-:B------:R-:W-:Y:S02]  /*04c0*/  IMAD.WIDE.U32 R26, R27, 0x4, R18.reuse ;  /* 0x000000041b1a7825 */ /* 0x100fe400078e0012 */
[----:B------:R-:W2:Y:S02]  /*04d0*/  LDG.E R16, desc[UR6][R16.64] ;  /* 0x0000000610107981 */ /* 0x000ea4000c1e1900 */
[----:B------:R-:W-:Y:S02]  /*04e0*/  IMAD.WIDE.U32 R18, R21, 0x4, R18 ;  /* 0x0000000415127825 */ /* 0x000fe400078e0012 */
[----:B------:R-:W3:Y:S02]  /*04f0*/  LDG.E R26, desc[UR6][R26.64] ;  /* 0x000000061a1a7981 */ /* 0x000ee4000c1e1900 */
[--C-:B------:R-:W-:Y:S02]  /*0500*/  IMAD.WIDE.U32 R20, R22, 0x4, R14.reuse ;  /* 0x0000000416147825 */ /* 0x100fe400078e000e */
[----:B------:R-:W4:Y:S02]  /*0510*/  LDG.E R18, desc[UR6][R18.64] ;  /* 0x0000000612127981 */ /* 0x000f24000c1e1900 */
[----:B------:R-:W-:-:S02]  /*0520*/  IMAD.WIDE.U32 R14, R23, 0x4, R14 ;  /* 0x00000004170e7825 */ /* 0x000fc400078e000e */
[----:B------:R-:W3:Y:S04]  /*0530*/  LDG.E R21, desc[UR6][R20.64] ;  /* 0x0000000614157981 */ /* 0x000ee8000c1e1900 */
[----:B------:R-:W4:Y:S01]  /*0540*/  LDG.E R14, desc[UR6][R14.64] ;  /* 0x000000060e0e7981 */ /* 0x000f22000c1e1900 */
[----:B------:R-:W-:-:S04]  /*0550*/  IADD3 R9, PT, PT, R9, 0x8, RZ ;  /* 0x0000000809097810 */ /* 0x000fc80007ffe0ff */
[----:B------:R-:W-:Y:S02]  /*0560*/  ISETP.NE.AND P1, PT, R9, RZ, PT ;  /* 0x000000ff0900720c */ /* 0x000fe40003f25270 */
[----:B------:R-:W-:Y:S02]  /*0570*/  IADD3 R8, PT, PT, R8, 0x8, RZ ;  /* 0x0000000808087810 */ /* 0x000fe40007ffe0ff */
[C---:B------:R-:W-:Y:S02]  /*0580*/  LEA R4, R7.reuse, R4, 0x3 ;  /* 0x0000000407047211 */ /* 0x040fe400078e18ff */
[C---:B------:R-:W-:Y:S02]  /*0590*/  LEA R10, R7.reuse, R10, 0x3 ;  /* 0x0000000a070a7211 */ /* 0x040fe400078e18ff */
[C---:B------:R-:W-:Y:S02]  /*05a0*/  LEA R12, R7.reuse, R12, 0x3 ;  /* 0x0000000c070c7211 */ /* 0x040fe400078e18ff */
[----:B------:R-:W-:-:S02]  /*05b0*/  LEA R11, R7, R11, 0x3 ;  /* 0x0000000b070b7211 */ /* 0x000fc400078e18ff */
[C---:B------:R-:W-:Y:S02]  /*05c0*/  LEA R13, R7.reuse, R13, 0x3 ;  /* 0x0000000d070d7211 */ /* 0x040fe400078e18ff */
[C---:B------:R-:W-:Y:S02]  /*05d0*/  LEA R22, R7.reuse, R22, 0x3 ;  /* 0x0000001607167211 */ /* 0x040fe400078e18ff */
[C---:B------:R-:W-:Y:S02]  /*05e0*/  LEA R23, R7.reuse, R23, 0x3 ;  /* 0x0000001707177211 */ /* 0x040fe400078e18ff */
[----:B------:R-:W-:Y:S01]  /*05f0*/  LEA R24, R7, R24, 0x3 ;  /* 0x0000001807187211 */ /* 0x000fe200078e18ff */
[----:B--2---:R-:W-:-:S04]  /*0600*/  FFMA R25, R28, R16, R25 ;  /* 0x000000101c197223 */ /* 0x004fc80000000019 */
[----:B---3--:R-:W-:-:S04]  /*0610*/  FFMA R25, R26, R21, R25 ;  /* 0x000000151a197223 */ /* 0x008fc80000000019 */
[----:B----4-:R-:W-:Y:S01]  /*0620*/  FFMA R25, R18, R14, R25 ;  /* 0x0000000e12197223 */ /* 0x010fe20000000019 */
[----:B------:R-:W-:Y:S06]  /*0630*/  @P1 BRA `(.L_x_5) ;  /* 0xfffffffc000c1947 */ /* 0x000fec000383ffff */
.L_x_4:
[----:B------:R-:W-:Y:S05]  /*0640*/  @!P0 BRA `(.L_x_3) ;  /* 0x00000004001c8947 */ /* 0x000fea0003800000 */
[----:B------:R-:W-:Y:S02]  /*0650*/  ISETP.GE.U32.AND P0, PT, R5, 0x4, PT ;  /* 0x000000040500780c */ /* 0x000fe40003f06070 */
[----:B------:R-:W-:-:S04]  /*0660*/  LOP3.LUT R7, R2, 0x3, RZ, 0xc0, !PT ;  /* 0x0000000302077812 */ /* 0x000fc800078ec0ff */
[----:B------:R-:W-:-:S07]  /*0670*/  ISETP.NE.AND P1, PT, R7, RZ, PT ;  /* 0x000000ff0700720c */ /* 0x000fce0003f25270 */
[----:B------:R-:W-:Y:S06]  /*0680*/  @!P0 BRA `(.L_x_6) ;  /* 0x0000000000848947 */ /* 0x000fec0003800000 */
[----:B------:R-:W0:Y:S01]  /*0690*/  LDC.64 R4, c[0x0][0x3a0] ;  /* 0x0000e800ff047b82 */ /* 0x000e220000000a00 */
[----:B------:R-:W1:Y:S01]  /*06a0*/  LDCU UR5, c[0x0][0x398] ;  /* 0x00007300ff0577ac */ /* 0x000e620008000800 */
[----:B------:R-:W2:Y:S06]  /*06b0*/  LDCU UR8, c[0x0][0x3a8] ;  /* 0x00007500ff0877ac */ /* 0x000eac0008000800 */
[----:B------:R-:W3:Y:S01]  /*06c0*/  LDC.64 R8, c[0x0][0x390] ;  /* 0x0000e400ff087b82 */ /* 0x000ee20000000a00 */
[----:B-1----:R-:W-:Y:S02]  /*06d0*/  IMAD R11, R3, UR5, R6 ;  /* 0x00000005030b7c24 */ /* 0x002fe4000f8e0206 */
[----:B--2---:R-:W-:-:S03]  /*06e0*/  IMAD R13, R6, UR8, R0 ;  /* 0x00000008060d7c24 */ /* 0x004fc6000f8e0200 */
[----:B------:R-:W-:Y:S01]  /*06f0*/  IADD3 R21, PT, PT, R11, 0x1, RZ ;  /* 0x000000010b157810 */ /* 0x000fe20007ffe0ff */
[C---:B0-----:R-:W-:Y:S01]  /*0700*/  IMAD.WIDE.U32 R16, R13.reuse, 0x4, R4 ;  /* 0x000000040d107825 */ /* 0x041fe200078e0004 */
[----:B------:R-:W-:Y:S02]  /*0710*/  IADD3 R13, PT, PT, R13, UR8, RZ ;  /* 0x000000080d0d7c10 */ /* 0x000fe4000fffe0ff */
[C---:B------:R-:W-:Y:S01]  /*0720*/  IADD3 R23, PT, PT, R11.reuse, 0x2, RZ ;  /* 0x000000020b177810 */ /* 0x040fe20007ffe0ff */
[--C-:B---3--:R-:W-:Y:S01]  /*0730*/  IMAD.WIDE.U32 R18, R11, 0x4, R8.reuse ;  /* 0x000000040b127825 */ /* 0x108fe200078e0008 */
[----:B------:R-:W-:Y:S01]  /*0740*/  IADD3 R27, PT, PT, R13, UR8, RZ ;  /* 0x000000080d1b7c10 */ /* 0x000fe2000fffe0ff */
[----:B------:R-:W2:Y:S02]  /*0750*/  LDG.E R16, desc[UR6][R16.64] ;  /* 0x0000000610107981 */ /* 0x000ea4000c1e1900 */
[----:B------:R-:W-:Y:S01]  /*0760*/  IMAD.WIDE.U32 R20, R21, 0x4, R8 ;  /* 0x0000000415147825 */ /* 0x000fe200078e0008 */
[----:B------:R-:W-:Y:S01]  /*0770*/  IADD3 R29, PT, PT, R11, 0x3, RZ ;  /* 0x000000030b1d7810 */ /* 0x000fe20007ffe0ff */
[----:B------:R-:W2:Y:S02]  /*0780*/  LDG.E R18, desc[UR6][R18.64] ;  /* 0x0000000612127981 */ /* 0x000ea4000c1e1900 */
[----:B------:R-:W-:-:S02]  /*0790*/  IMAD.WIDE.U32 R14, R13, 0x4, R4 ;  /* 0x000000040d0e7825 */ /* 0x000fc400078e0004 */
[----:B------:R-:W3:Y:S02]  /*07a0*/  LDG.E R20, desc[UR6][R20.64] ;  /* 0x0000000614147981 */ /* 0x000ee4000c1e1900 */
[----:B------:R-:W-:Y:S01]  /*07b0*/  IMAD.WIDE.U32 R12, R23, 0x4, R8 ;  /* 0x00000004170c7825 */ /* 0x000fe200078e0008 */
[C---:B------:R-:W-:Y:S01]  /*07c0*/  IADD3 R23, PT, PT, R27.reuse, UR8, RZ ;  /* 0x000000081b177c10 */ /* 0x040fe2000fffe0ff */
[----:B------:R-:W3:Y:S02]  /*07d0*/  LDG.E R14, desc[UR6][R14.64] ;  /* 0x000000060e0e7981 */ /* 0x000ee4000c1e1900 */
[----:B------:R-:W-:Y:S02]  /*07e0*/  IMAD.WIDE.U32 R10, R27, 0x4, R4 ;  /* 0x000000041b0a7825 */ /* 0x000fe400078e0004 */
[----:B------:R-:W4:Y:S02]  /*07f0*/  LDG.E R13, desc[UR6][R12.64] ;  /* 0x000000060c0d7981 */ /* 0x000f24000c1e1900 */
[----:B------:R-:W-:-:S02]  /*0800*/  IMAD.WIDE.U32 R8, R29, 0x4, R8 ;  /* 0x000000041d087825 */ /* 0x000fc400078e0008 */
[----:B------:R-:W4:Y:S02]  /*0810*/  LDG.E R10, desc[UR6][R10.64] ;  /* 0x000000060a0a7981 */ /* 0x000f24000c1e1900 */
[----:B------:R-:W-:Y:S02]  /*0820*/  IMAD.WIDE.U32 R4, R23, 0x4, R4 ;  /* 0x0000000417047825 */ /* 0x000fe400078e0004 */
[----:B------:R-:W5:Y:S04]  /*0830*/  LDG.E R9, desc[UR6][R8.64] ;  /* 0x0000000608097981 */ /* 0x000f68000c1e1900 */
[----:B------:R-:W5:Y:S01]  /*0840*/  LDG.E R4, desc[UR6][R4.64] ;  /* 0x0000000604047981 */ /* 0x000f62000c1e1900 */
[----:B------:R-:W-:Y:S01]  /*0850*/  IADD3 R6, PT, PT, R6, 0x4, RZ ;  /* 0x0000000406067810 */ /* 0x000fe20007ffe0ff */
[----:B--2---:R-:W-:-:S04]  /*0860*/  FFMA R25, R18, R16, R25 ;  /* 0x0000001012197223 */ /* 0x004fc80000000019 */
[----:B---3--:R-:W-:-:S04]  /*0870*/  FFMA R20, R20, R14, R25 ;  /* 0x0000000e14147223 */ /* 0x008fc80000000019 */
[----:B----4-:R-:W-:-:S04]  /*0880*/  FFMA R20, R13, R10, R20 ;  /* 0x0000000a0d147223 */ /* 0x010fc80000000014 */
[----:B-----5:R-:W-:-:S07]  /*0890*/  FFMA R25, R9, R4, R20 ;  /* 0x0000000409197223 */ /* 0x020fce0000000014 */
.L_x_6:
[----:B------:R-:W-:Y:S05]  /*08a0*/  @!P1 BRA `(.L_x_3) ;  /* 0x0000000000849947 */ /* 0x000fea0003800000 */
[----:B------:R-:W-:Y:S02]  /*08b0*/  ISETP.NE.AND P0, PT, R7, 0x1, PT ;  /* 0x000000010700780c */ /* 0x000fe40003f05270 */
[----:B------:R-:W-:-:S04]  /*08c0*/  LOP3.LUT R2, R2, 0x1, RZ, 0xc0, !PT ;  /* 0x0000000102027812 */ /* 0x000fc800078ec0ff */
[----:B------:R-:W-:-:S07]  /*08d0*/  ISETP.NE.U32.AND P1, PT, R2, 0x1, PT ;  /* 0x000000010200780c */ /* 0x000fce0003f25070 */
[----:B------:R-:W0:Y:S08]  /*08e0*/  @P0 LDC R19, c[0x0][0x3a8] ;  /* 0x0000ea00ff130b82 */ /* 0x000e300000000800 */
[----:B------:R-:W1:Y:S08]  /*08f0*/  @P0 LDC R2, c[0x0][0x398] ;  /* 0x0000e600ff020b82 */ /* 0x000e700000000800 */
[----:B------:R-:W2:Y:S08]  /*0900*/  @P0 LDC.64 R14, c[0x0][0x3a0] ;  /* 0x0000e800ff0e0b82 */ /* 0x000eb00000000a00 */
[----:B------:R-:W3:Y:S01]  /*0910*/  @P0 LDC.64 R10, c[0x0][0x390] ;  /* 0x0000e400ff0a0b82 */ /* 0x000ee20000000a00 */
[----:B0-----:R-:W-:-:S05]  /*0920*/  @P0 IMAD R12, R6, R19, R0 ;  /* 0x00000013060c0224 */ /* 0x001fca00078e0200 */
[----:B------:R-:W-:Y:S02]  /*0930*/  @P0 IADD3 R21, PT, PT, R12, R19, RZ ;  /* 0x000000130c150210 */ /* 0x000fe40007ffe0ff */
[----:B------:R-:W0:Y:S01]  /*0940*/  @!P1 LDC R18, c[0x0][0x398] ;  /* 0x0000e600ff129b82 */ /* 0x000e220000000800 */
[----:B-1----:R-:W-:Y:S01]  /*0950*/  @P0 IMAD R13, R3, R2, R6 ;  /* 0x00000002030d0224 */ /* 0x002fe200078e0206 */
[----:B------:R-:W-:-:S04]  /*0960*/  @P0 IADD3 R6, PT, PT, R6, 0x2, RZ ;  /* 0x0000000206060810 */ /* 0x000fc80007ffe0ff */
[----:B------:R-:W-:Y:S02]  /*0970*/  @P0 IADD3 R19, PT, PT, R13, 0x1, RZ ;  /* 0x000000010d130810 */ /* 0x000fe40007ffe0ff */
[----:B------:R-:W1:Y:S01]  /*0980*/  @!P1 LDC R7, c[0x0][0x3a8] ;  /* 0x0000ea00ff079b82 */ /* 0x000e620000000800 */
[----:B--2---:R-:W-:-:S07]  /*0990*/  @P0 IMAD.WIDE.U32 R16, R12, 0x4, R14 ;  /* 0x000000040c100825 */ /* 0x004fce00078e000e */
[----:B------:R-:W2:Y:S08]  /*09a0*/  @!P1 LDC.64 R8, c[0x0][0x390] ;  /* 0x0000e400ff089b82 */ /* 0x000eb00000000a00 */
[----:B------:R-:W4:Y:S01]  /*09b0*/  @!P1 LDC.64 R4, c[0x0][0x3a0] ;  /* 0x0000e800ff049b82 */ /* 0x000f220000000a00 */
[--C-:B---3--:R-:W-:Y:S01]  /*09c0*/  @P0 IMAD.WIDE.U32 R12, R13, 0x4, R10.reuse ;  /* 0x000000040d0c0825 */ /* 0x108fe200078e000a */
[----:B------:R-:W3:Y:S03]  /*09d0*/  @P0 LDG.E R2, desc[UR6][R16.64] ;  /* 0x0000000610020981 */ /* 0x000ee6000c1e1900 */
[----:B------:R-:W-:-:S02]  /*09e0*/  @P0 IMAD.WIDE.U32 R10, R19, 0x4, R10 ;  /* 0x00000004130a0825 */ /* 0x000fc400078e000a */
[----:B------:R-:W3:Y:S02]  /*09f0*/  @P0 LDG.E R12, desc[UR6][R12.64] ;  /* 0x000000060c0c0981 */ /* 0x000ee4000c1e1900 */
[----:B------:R-:W-:Y:S02]  /*0a00*/  @P0 IMAD.WIDE.U32 R14, R21, 0x4, R14 ;  /* 0x00000004150e0825 */ /* 0x000fe400078e000e */
[----:B------:R-:W5:Y:S02]  /*0a10*/  @P0 LDG.E R11, desc[UR6][R10.64] ;  /* 0x000000060a0b0981 */ /* 0x000f64000c1e1900 */
[----:B0-----:R-:W-:Y:S02]  /*0a20*/  @!P1 IMAD R19, R3, R18, R6 ;  /* 0x0000001203139224 */ /* 0x001fe400078e0206 */
[----:B-1----:R-:W-:Y:S01]  /*0a30*/  @!P1 IMAD R7, R6, R7, R0 ;  /* 0x0000000706079224 */ /* 0x002fe200078e0200 */
[----:B------:R-:W5:Y:S01]  /*0a40*/  @P0 LDG.E R14, desc[UR6][R14.64] ;  /* 0x000000060e0e0981 */ /* 0x000f62000c1e1900 */
[----:B--2---:R-:W-:-:S06]  /*0a50*/  @!P1 IMAD.WIDE.U32 R8, R19, 0x4, R8 ;  /* 0x0000000413089825 */ /* 0x004fcc00078e0008 */
[----:B------:R-:W2:Y:S01]  /*0a60*/  @!P1 LDG.E R8, desc[UR6][R8.64] ;  /* 0x0000000608089981 */ /* 0x000ea2000c1e1900 */
[----:B----4-:R-:W-:-:S06]  /*0a70*/  @!P1 IMAD.WIDE.U32 R4, R7, 0x4, R4 ;  /* 0x0000000407049825 */ /* 0x010fcc00078e0004 */
[----:B------:R-:W2:Y:S01]  /*0a80*/  @!P1 LDG.E R4, desc[UR6][R4.64] ;  /* 0x0000000604049981 */ /* 0x000ea2000c1e1900 */
[----:B---3--:R-:W-:-:S04]  /*0a90*/  @P0 FFMA R2, R12, R2, R25 ;  /* 0x000000020c020223 */ /* 0x008fc80000000019 */
[----:B-----5:R-:W-:-:S04]  /*0aa0*/  @P0 FFMA R25, R11, R14, R2 ;  /* 0x0000000e0b190223 */ /* 0x020fc80000000002 */
[----:B--2---:R-:W-:-:S07]  /*0ab0*/  @!P1 FFMA R25, R8, R4, R25 ;  /* 0x0000000408199223 */ /* 0x004fce0000000019 */
.L_x_3:
[----:B------:R-:W0:Y:S01]  /*0ac0*/  LDC.64 R4, c[0x0][0x3b0] ;  /* 0x0000ec00ff047b82 */ /* 0x000e220000000a00 */
[----:B------:R-:W1:Y:S01]  /*0ad0*/  LDCU UR5, c[0x0][0x3b8] ;  /* 0x00007700ff0577ac */ /* 0x000e620008000800 */
[----:B------:R-:W2:Y:S01]  /*0ae0*/  LDCU UR8, c[0x0][0x38c] ;  /* 0x00007180ff0877ac */ /* 0x000ea20008000800 */
[----:B-1----:R-:W-:Y:S01]  /*0af0*/  IMAD R3, R3, UR5, R0 ;  /* 0x0000000503037c24 */ /* 0x002fe2000f8e0200 */
[----:B------:R-:W1:Y:S03]  /*0b00*/  LDCU UR5, c[0x0][0x3ac] ;  /* 0x00007580ff0577ac */ /* 0x000e660008000800 */
[----:B0-----:R-:W-:-:S05]  /*0b10*/  IMAD.WIDE.U32 R2, R3, 0x4, R4 ;  /* 0x0000000403027825 */ /* 0x001fca00078e0004 */
[----:B------:R-:W1:Y:S02]  /*0b20*/  LDG.E R0, desc[UR6][R2.64] ;  /* 0x0000000602007981 */ /* 0x000e64000c1e1900 */
[----:B-1----:R-:W-:-:S04]  /*0b30*/  FMUL R0, R0, UR5 ;  /* 0x0000000500007c20 */ /* 0x002fc80008400000 */
[----:B--2---:R-:W-:-:S05]  /*0b40*/  FFMA R25, R25, UR8, R0 ;  /* 0x0000000819197c23 */ /* 0x004fca0008000000 */
[----:B------:R-:W-:Y:S01]  /*0b50*/  STG.E desc[UR6][R2.64], R25 ;  /* 0x0000001902007986 */ /* 0x000fe2000c101906 */
[----:B------:R-:W-:Y:S05]  /*0b60*/  EXIT ;  /* 0x000000000000794d */ /* 0x000fea0003800000 */
.L_x_7:
        /* <DEDUP_REMOVED lines=9> */
.L_x_14:


//--------------------- .text._Z8sgemm_v1iiifPKfiS0_ifPfi --------------------------
	.section	.text._Z8sgemm_v1iiifPKfiS0_ifPfi,"ax",@progbits
	.align	128
        .global         _Z8sgemm_v1iiifPKfiS0_ifPfi
        .type           _Z8sgemm_v1iiifPKfiS0_ifPfi,@function
        .size           _Z8sgemm_v1iiifPKfiS0_ifPfi,(.L_x_15 - _Z8sgemm_v1iiifPKfiS0_ifPfi)
        .other          _Z8sgemm_v1iiifPKfiS0_ifPfi,@"STO_CUDA_ENTRY STV_DEFAULT"
_Z8sgemm_v1iiifPKfiS0_ifPfi:
.text._Z8sgemm_v1iiifPKfiS0_ifPfi:
[----:B------:R-:W-:Y:S01]  /*0000*/  LDC R1, c[0x0][0x37c] ;  /* 0x0000df00ff017b82 */ /* 0x000fe20000000800 */
[----:B------:R-:W0:Y:S07]  /*0010*/  S2R R3, SR_TID.Y ;  /* 0x0000000000037919 */ /* 0x000e2e0000002200 */
[----:B------:R-:W1:Y:S01]  /*0020*/  LDC R15, c[0x0][0x360] ;  /* 0x0000d800ff0f7b82 */ /* 0x000e620000000800 */
[----:B------:R-:W2:Y:S01]  /*0030*/  LDCU.64 UR6, c[0x0][0x380] ;  /* 0x00007000ff0677ac */ /* 0x000ea20008000a00 */
[----:B------:R-:W1:Y:S06]  /*0040*/  S2R R2, SR_TID.X ;  /* 0x0000000000027919 */ /* 0x000e6c0000002100 */
[----:B------:R-:W0:Y:S08]  /*0050*/  S2UR UR5, SR_CTAID.Y ;  /* 0x00000000000579c3 */ /* 0x000e300000002600 */
[----:B------:R-:W0:Y:S08]  /*0060*/  LDC R0, c[0x0][0x364] ;  /* 0x0000d900ff007b82 */ /* 0x000e300000000800 */
[----:B------:R-:W1:Y:S01]  /*0070*/  S2UR UR4, SR_CTAID.X ;  /* 0x00000000000479c3 */ /* 0x000e620000002500 */
[----:B0-----:R-:W-:-:S05]  /*0080*/  IMAD R0, R0, UR5, R3 ;  /* 0x0000000500007c24 */ /* 0x001fca000f8e0203 */
[----:B--2---:R-:W-:Y:S01]  /*0090*/  ISETP.GE.AND P0, PT, R0, UR7, PT ;  /* 0x0000000700007c0c */ /* 0x004fe2000bf06270 */
[----:B-1----:R-:W-:-:S05]  /*00a0*/  IMAD R15, R15, UR4, R2 ;  /* 0x000000040f0f7c24 */ /* 0x002fca000f8e0202 */
[----:B------:R-:W-:-:S13]  /*00b0*/  ISETP.GE.OR P0, PT, R15, UR6, P0 ;  /* 0x000000060f007c0c */ /* 0x000fda0008706670 */
[----:B------:R-:W-:Y:S05]  /*00c0*/  @P0 EXIT ;  /* 0x000000000000094d */ /* 0x000fea0003800000 */
[----:B------:R-:W0:Y:S01]  /*00d0*/  LDC R14, c[0x0][0x388] ;  /* 0x0000e200ff0e7b82 */ /* 0x000e220000000800 */
[----:B------:R-:W1:Y:S01]  /*00e0*/  LDCU.64 UR6, c[0x0][0x358] ;  /* 0x00006b00ff0677ac */ /* 0x000e620008000a00 */
[----:B------:R-:W-:Y:S01]  /*00f0*/  HFMA2 R25, -RZ, RZ, 0, 0 ;  /* 0x00000000ff197431 */ /* 0x000fe200000001ff */
[----:B0-----:R-:W-:-:S13]  /*0100*/  ISETP.GE.AND P0, PT, R14, 0x1, PT ;  /* 0x000000010e00780c */ /* 0x001fda0003f06270 */
[----:B-1----:R-:W-:Y:S05]  /*0110*/  @!P0 BRA `(.L_x_8) ;  /* 0x0000000400cc8947 */ /* 0x002fea0003800000 */
[----:B------:R-:W0:Y:S01]  /*0120*/  LDCU UR4, c[0x0][0x398] ;  /* 0x00007300ff0477ac */ /* 0x000e220008000800 */
[C---:B------:R-:W-:Y:S02]  /*0130*/  ISETP.GE.U32.AND P1, PT, R14.reuse, 0x8, PT ;  /* 0x000000080e00780c */ /* 0x040fe40003f26070 */
[----:B------:R-:W-:Y:S02]  /*0140*/  LOP3.LUT R24, R14, 0x7, RZ, 0xc0, !PT ;  /* 0x000000070e187812 */ /* 0x000fe400078ec0ff */
[----:B------:R-:W-:Y:S02]  /*0150*/  MOV R25, RZ ;  /* 0x000000ff00197202 */ /* 0x000fe40000000f00 */
[----:B------:R-:W-:Y:S02]  /*0160*/  ISETP.NE.AND P0, PT, R24, RZ, PT ;  /* 0x000000ff1800720c */ /* 0x000fe40003f05270 */
[----:B------:R-:W-:Y:S01]  /*0170*/  MOV R17, RZ ;  /* 0x000000ff00117202 */ /* 0x000fe20000000f00 */
[----:B0-----:R-:W-:-:S04]  /*0180*/  IMAD R18, R15, UR4, RZ ;  /* 0x000000040f127c24 */ /* 0x001fc8000f8e02ff */
[----:B------:R-:W-:Y:S06]  /*0190*/  @!P1 BRA `(.L_x_9) ;  /* 0x0000000000c89947 */ /* 0x000fec0003800000 */
[----:B------:R-:W0:Y:S01]  /*01a0*/  LDCU.64 UR4, c[0x0][0x390] ;  /* 0x00007200ff0477ac */ /* 0x000e220008000a00 */
[----:B------:R-:W-:Y:S02]  /*01b0*/  LOP3.LUT R17, R14, 0x7ffffff8, RZ, 0xc0, !PT ;  /* 0x7ffffff80e117812 */ /* 0x000fe400078ec0ff */
[----:B------:R-:W-:Y:S02]  /*01c0*/  MOV R25, RZ ;  /* 0x000000ff00197202 */ /* 0x000fe40000000f00 */
[----:B------:R-:W-:Y:S02]  /*01d0*/  MOV R16, R18 ;  /* 0x0000001200107202 */ /* 0x000fe40000000f00 */
[----:B------:R-:W-:Y:S02]  /*01e0*/  MOV R20, R0 ;  /* 0x0000000000147202 */ /* 0x000fe40000000f00 */
[----:B------:R-:W-:Y:S01]  /*01f0*/  IADD3 R19, PT, PT, -R17, RZ, RZ ;  /* 0x000000ff11137210 */ /* 0x000fe20007ffe1ff */
[----:B0-----:R-:W-:-:S04]  /*0200*/  UIADD3 UR4, UP0, UPT, UR4, 0x10, URZ ;  /* 0x0000001004047890 */ /* 0x001fc8000ff1e0ff */
[----:B------:R-:W-:-:S12]  /*0210*/  UIADD3.X UR5, UPT, UPT, URZ, UR5, URZ, UP0, !UPT ;  /* 0x00000005ff057290 */ /* 0x000fd800087fe4ff */
.L_x_10:
[----:B------:R-:W0:Y:S01]  /*0220*/  LDC.64 R10, c[0x0][0x3a0] ;  /* 0x0000e800ff0a7b82 */ /* 0x000e220000000a00 */
[----:B------:R-:W-:Y:S02]  /*0230*/  MOV R2, UR4 ;  /* 0x0000000400027c02 */ /* 0x000fe40008000f00 */
[----:B------:R-:W-:-:S03]  /*0240*/  MOV R3, UR5 ;  /* 0x0000000500037c02 */ /* 0x000fc60008000f00 */
[----:B------:R-:W-:Y:S02]  /*0250*/  IMAD.WIDE R2, R16, 0x4, R2 ;  /* 0x0000000410027825 */ /* 0x000fe400078e0202 */
[----:B------:R-:W1:Y:S03]  /*0260*/  LDC R23, c[0x0][0x3a8] ;  /* 0x0000ea00ff177b82 */ /* 0x000e660000000800 */
[----:B------:R-:W2:Y:S04]  /*0270*/  LDG.E R26, desc[UR6][R2.64+-0x10] ;  /* 0xfffff006021a7981 */ /* 0x000ea8000c1e1900 */
[----:B------:R-:W3:Y:S04]  /*0280*/  LDG.E R22, desc[UR6][R2.64+-0xc] ;  /* 0xfffff40602167981 */ /* 0x000ee8000c1e1900 */
[----:B------:R-:W4:Y:S01]  /*0290*/  LDG.E R27, desc[UR6][R2.64+-0x8] ;  /* 0xfffff806021b7981 */ /* 0x000f22000c1e1900 */
[----:B0-----:R-:W-:-:S05]  /*02a0*/  IMAD.WIDE R10, R20, 0x4, R10 ;  /* 0x00000004140a7825 */ /* 0x001fca00078e020a */
[----:B------:R0:W2:Y:S01]  /*02b0*/  LDG.E R28, desc[UR6][R10.64] ;  /* 0x000000060a1c7981 */ /* 0x0000a2000c1e1900 */
[----:B-1----:R-:W-:-:S05]  /*02c0*/  IMAD.WIDE R12, R23, 0x4, R10 ;  /* 0x00000004170c7825 */ /* 0x002fca00078e020a */
[----:B------:R1:W3:Y:S01]  /*02d0*/  LDG.E R21, desc[UR6][R12.64] ;  /* 0x000000060c157981 */ /* 0x0002e2000c1e1900 */
[----:B------:R-:W-:-:S04]  /*02e0*/  IMAD.WIDE R8, R23, 0x4, R12 ;  /* 0x0000000417087825 */ /* 0x000fc800078e020c */
[C---:B------:R-:W-:Y:S02]  /*02f0*/  IMAD.WIDE R6, R23.reuse, 0x4, R8 ;  /* 0x0000000417067825 */ /* 0x040fe400078e0208 */
[----:B------:R-:W4:Y:S02]  /*0300*/  LDG.E R8, desc[UR6][R8.64] ;  /* 0x0000000608087981 */ /* 0x000f24000c1e1900 */
[C---:B------:R-:W-:Y:S02]  /*0310*/  IMAD.WIDE R4, R23.reuse, 0x4, R6 ;  /* 0x0000000417047825 */ /* 0x040fe400078e0206 */
[----:B------:R5:W4:Y:S02]  /*0320*/  LDG.E R29, desc[UR6][R6.64] ;  /* 0x00000006061d7981 */ /* 0x000b24000c1e1900 */
[C---:B0-----:R-:W-:Y:S02]  /*0330*/  IMAD.WIDE R10, R23.reuse, 0x4, R4 ;  /* 0x00000004170a7825 */ /* 0x041fe400078e0204 */
[----:B------:R-:W4:Y:S04]  /*0340*/  LDG.E R9, desc[UR6][R2.64+0x8] ;  /* 0x0000080602097981 */ /* 0x000f28000c1e1900 */
[----:B------:R-:W4:Y:S01]  /*0350*/  LDG.E R5, desc[UR6][R4.64] ;  /* 0x0000000604057981 */ /* 0x000f22000c1e1900 */
[----:B-1----:R-:W-:-:S03]  /*0360*/  IMAD.WIDE R12, R23, 0x4, R10 ;  /* 0x00000004170c7825 */ /* 0x002fc600078e020a */
[----:B------:R-:W4:Y:S01]  /*0370*/  LDG.E R4, desc[UR6][R2.64] ;  /* 0x0000000602047981 */ /* 0x000f22000c1e1900 */
[----:B-----5:R-:W-:-:S06]  /*0380*/  IMAD.WIDE R6, R23, 0x4, R12 ;  /* 0x0000000417067825 */ /* 0x020fcc00078e020c */
[----:B------:R-:W5:Y:S01]  /*0390*/  LDG.E R7, desc[UR6][R6.64] ;  /* 0x0000000606077981 */ /* 0x000f62000c1e1900 */
[----:B--2---:R-:W-:-:S03]  /*03a0*/  FFMA R25, R26, R28, R25 ;  /* 0x0000001c1a197223 */ /* 0x004fc60000000019 */
[----:B------:R-:W2:Y:S04]  /*03b0*/  LDG.E R26, desc[UR6][R2.64+-0x4] ;  /* 0xfffffc06021a7981 */ /* 0x000ea8000c1e1900 */
[----:B------:R-:W5:Y:S04]  /*03c0*/  LDG.E R28, desc[UR6][R10.64] ;  /* 0x000000060a1c7981 */ /* 0x000f68000c1e1900 */
[----:B------:R-:W5:Y:S04]  /*03d0*/  LDG.E R11, desc[UR6][R2.64+0x4] ;  /* 0x00000406020b7981 */ /* 0x000f68000c1e1900 */
[----:B------:R-:W5:Y:S04]  /*03e0*/  LDG.E R10, desc[UR6][R2.64+0xc] ;  /* 0x00000c06020a7981 */ /* 0x000f68000c1e1900 */
[----:B------:R-:W5:Y:S01]  /*03f0*/  LDG.E R2, desc[UR6][R12.64] ;  /* 0x000000060c027981 */ /* 0x000f62000c1e1900 */
[----:B---3--:R-:W-:Y:S01]  /*0400*/  FFMA R22, R22, R21, R25 ;  /* 0x0000001516167223 */ /* 0x008fe20000000019 */
[----:B------:R-:W-:-:S03]  /*0410*/  IADD3 R19, PT, PT, R19, 0x8, RZ ;  /* 0x0000000813137810 */ /* 0x000fc60007ffe0ff */
[----:B----4-:R-:W-:Y:S01]  /*0420*/  FFMA R27, R27, R8, R22 ;  /* 0x000000081b1b7223 */ /* 0x010fe20000000016 */
[----:B------:R-:W-:Y:S02]  /*0430*/  ISETP.NE.AND P1, PT, R19, RZ, PT ;  /* 0x000000ff1300720c */ /* 0x000fe40003f25270 */
[----:B------:R-:W-:Y:S02]  /*0440*/  LEA R20, R23, R20, 0x3 ;  /* 0x0000001417147211 */ /* 0x000fe400078e18ff */
[----:B------:R-:W-:Y:S01]  /*0450*/  IADD3 R16, PT, PT, R16, 0x8, RZ ;  /* 0x0000000810107810 */ /* 0x000fe20007ffe0ff */
[----:B--2---:R-:W-:-:S04]  /*0460*/  FFMA R27, R26, R29, R27 ;  /* 0x0000001d1a1b7223 */ /* 0x004fc8000000001b */
[----:B------:R-:W-:-:S04]  /*0470*/  FFMA R4, R4, R5, R27 ;  /* 0x0000000504047223 */ /* 0x000fc8000000001b */
[----:B-----5:R-:W-:-:S04]  /*0480*/  FFMA R4, R11, R28, R4 ;  /* 0x0000001c0b047223 */ /* 0x020fc80000000004 */
[----:B------:R-:W-:-:S04]  /*0490*/  FFMA R9, R9, R2, R4 ;  /* 0x0000000209097223 */ /* 0x000fc80000000004 */
[----:B------:R-:W-:Y:S01]  /*04a0*/  FFMA R25, R10, R7, R9 ;  /* 0x000000070a197223 */ /* 0x000fe20000000009 */
[----:B------:R-:W-:Y:S06]  /*04b0*/  @P1 BRA `(.L_x_10) ;  /* 0xfffffffc00581947 */ /* 0x000fec000383ffff */
.L_x_9:
[----:B------:R-:W-:Y:S05]  /*04c0*/  @!P0 BRA `(.L_x_8) ;  /* 0x0000000000e08947 */ /* 0x000fea0003800000 */
[----:B------:R-:W-:Y:S02]  /*04d0*/  ISETP.GE.U32.AND P0, PT, R24, 0x4, PT ;  /* 0x000000041800780c */ /* 0x000fe40003f06070 */
[----:B------:R-:W-:-:S04]  /*04e0*/  LOP3.LUT R16, R14, 0x3, RZ, 0xc0, !PT ;  /* 0x000000030e107812 */ /* 0x000fc800078ec0ff */
[----:B------:R-:W-:-:S07]  /*04f0*/  ISETP.NE.AND P1, PT, R16, RZ, PT ;  /* 0x000000ff1000720c */ /* 0x000fce0003f25270 */
[----:B------:R-:W-:Y:S06]  /*0500*/  @!P0 BRA `(.L_x_11) ;  /* 0x00000000005c8947 */ /* 0x000fec0003800000 */
[----:B------:R-:W0:Y:S01]  /*0510*/  LDC R19, c[0x0][0x3a8] ;  /* 0x0000ea00ff137b82 */ /* 0x000e220000000800 */
[----:B------:R-:W-:-:S07]  /*0520*/  IADD3 R5, PT, PT, R18, R17, RZ ;  /* 0x0000001112057210 */ /* 0x000fce0007ffe0ff */
[----:B------:R-:W1:Y:S08]  /*0530*/  LDC.64 R8, c[0x0][0x3a0] ;  /* 0x0000e800ff087b82 */ /* 0x000e700000000a00 */
[----:B------:R-:W2:Y:S01]  /*0540*/  LDC.64 R2, c[0x0][0x390] ;  /* 0x0000e400ff027b82 */ /* 0x000ea20000000a00 */
[----:B0-----:R-:W-:-:S04]  /*0550*/  IMAD R7, R17, R19, R0 ;  /* 0x0000001311077224 */ /* 0x001fc800078e0200 */
[----:B-1----:R-:W-:-:S04]  /*0560*/  IMAD.WIDE R8, R7, 0x4, R8 ;  /* 0x0000000407087825 */ /* 0x002fc800078e0208 */
[----:B------:R-:W-:Y:S02]  /*0570*/  IMAD.WIDE R10, R19, 0x4, R8 ;  /* 0x00000004130a7825 */ /* 0x000fe400078e0208 */
[----:B------:R-:W3:Y:S02]  /*0580*/  LDG.E R8, desc[UR6][R8.64] ;  /* 0x0000000608087981 */ /* 0x000ee4000c1e1900 */
[----:B--2---:R-:W-:-:S04]  /*0590*/  IMAD.WIDE R2, R5, 0x4, R2 ;  /* 0x0000000405027825 */ /* 0x004fc800078e0202 */
[C---:B------:R-:W-:Y:S01]  /*05a0*/  IMAD.WIDE R4, R19.reuse, 0x4, R10 ;  /* 0x0000000413047825 */ /* 0x040fe200078e020a */
[----:B------:R-:W3:Y:S04]  /*05b0*/  LDG.E R12, desc[UR6][R2.64] ;  /* 0x00000006020c7981 */ /* 0x000ee8000c1e1900 */
[----:B------:R-:W2:Y:S01]  /*05c0*/  LDG.E R10, desc[UR6][R10.64] ;  /* 0x000000060a0a7981 */ /* 0x000ea2000c1e1900 */
[----:B------:R-:W-:-:S03]  /*05d0*/  IMAD.WIDE R6, R19, 0x4, R4 ;  /* 0x0000000413067825 */ /* 0x000fc600078e0204 */
[----:B------:R-:W2:Y:S04]  /*05e0*/  LDG.E R13, desc[UR6][R2.64+0x4] ;  /* 0x00000406020d7981 */ /* 0x000ea8000c1e1900 */
[----:B------:R-:W4:Y:S04]  /*05f0*/  LDG.E R20, desc[UR6][R4.64] ;  /* 0x0000000604147981 */ /* 0x000f28000c1e1900 */
[----:B------:R-:W4:Y:S04]  /*0600*/  LDG.E R19, desc[UR6][R2.64+0x8] ;  /* 0x0000080602137981 */ /* 0x000f28000c1e1900 */
[----:B------:R-:W5:Y:S04]  /*0610*/  LDG.E R21, desc[UR6][R2.64+0xc] ;  /* 0x00000c0602157981 */ /* 0x000f68000c1e1900 */
[----:B------:R-:W5:Y:S01]  /*0620*/  LDG.E R6, desc[UR6][R6.64] ;  /* 0x0000000606067981 */ /* 0x000f62000c1e1900 */
[----:B------:R-:W-:Y:S01]  /*0630*/  IADD3 R17, PT, PT, R17, 0x4, RZ ;  /* 0x0000000411117810 */ /* 0x000fe20007ffe0ff */
[----:B---3--:R-:W-:-:S04]  /*0640*/  FFMA R12, R12, R8, R25 ;  /* 0x000000080c0c7223 */ /* 0x008fc80000000019 */
[----:B--2---:R-:W-:-:S04]  /*0650*/  FFMA R12, R13, R10, R12 ;  /* 0x0000000a0d0c7223 */ /* 0x004fc8000000000c */
[----:B----4-:R-:W-:-:S04]  /*0660*/  FFMA R12, R19, R20, R12 ;  /* 0x00000014130c7223 */ /* 0x010fc8000000000c */
[----:B-----5:R-:W-:-:S07]  /*0670*/  FFMA R25, R21, R6, R12 ;  /* 0x0000000615197223 */ /* 0x020fce000000000c */
.L_x_11:
[----:B------:R-:W-:Y:S05]  /*0680*/  @!P1 BRA `(.L_x_8) ;  /* 0x0000000000709947 */ /* 0x000fea0003800000 */
[----:B------:R-:W-:Y:S02]  /*0690*/  ISETP.NE.AND P0, PT, R16, 0x1, PT ;  /* 0x000000011000780c */ /* 0x000fe40003f05270 */
[----:B------:R-:W-:-:S04]  /*06a0*/  LOP3.LUT R14, R14, 0x1, RZ, 0xc0, !PT ;  /* 0x000000010e0e7812 */ /* 0x000fc800078ec0ff */
[----:B------:R-:W-:-:S07]  /*06b0*/  ISETP.NE.U32.AND P1, PT, R14, 0x1, PT ;  /* 0x000000010e00780c */ /* 0x000fce0003f25070 */
[----:B------:R-:W0:Y:S01]  /*06c0*/  @P0 LDC R19, c[0x0][0x3a8] ;  /* 0x0000ea00ff130b82 */ /* 0x000e220000000800 */
[----:B------:R-:W-:-:S07]  /*06d0*/  @P0 IADD3 R9, PT, PT, R18, R17, RZ ;  /* 0x0000001112090210 */ /* 0x000fce0007ffe0ff */
[----:B------:R-:W1:Y:S08]  /*06e0*/  @P0 LDC.64 R10, c[0x0][0x3a0] ;  /* 0x0000e800ff0a0b82 */ /* 0x000e700000000a00 */
[----:B------:R-:W2:Y:S08]  /*06f0*/  @P0 LDC.64 R6, c[0x0][0x390] ;  /* 0x0000e400ff060b82 */ /* 0x000eb00000000a00 */
[----:B------:R-:W3:Y:S01]  /*0700*/  @!P1 LDC R12, c[0x0][0x3a8] ;  /* 0x0000ea00ff0c9b82 */ /* 0x000ee20000000800 */
[C---:B0-----:R-:W-:Y:S01]  /*0710*/  @P0 IMAD R13, R17.reuse, R19, R0 ;  /* 0x00000013110d0224 */ /* 0x041fe200078e0200 */
[----:B------:R-:W-:-:S06]  /*0720*/  @P0 IADD3 R17, PT, PT, R17, 0x2, RZ ;  /* 0x0000000211110810 */ /* 0x000fcc0007ffe0ff */
[----:B------:R-:W0:Y:S01]  /*0730*/  @!P1 LDC.64 R4, c[0x0][0x390] ;  /* 0x0000e400ff049b82 */ /* 0x000e220000000a00 */
[----:B-1----:R-:W-:Y:S01]  /*0740*/  @P0 IMAD.WIDE R10, R13, 0x4, R10 ;  /* 0x000000040d0a0825 */ /* 0x002fe200078e020a */
[----:B------:R-:W-:-:S04]  /*0750*/  @!P1 IADD3 R13, PT, PT, R18, R17, RZ ;  /* 0x00000011120d9210 */ /* 0x000fc80007ffe0ff */
[----:B------:R-:W4:Y:S02]  /*0760*/  @P0 LDG.E R14, desc[UR6][R10.64] ;  /* 0x000000060a0e0981 */ /* 0x000f24000c1e1900 */
[----:B------:R-:W1:Y:S01]  /*0770*/  @!P1 LDC.64 R2, c[0x0][0x3a0] ;  /* 0x0000e800ff029b82 */ /* 0x000e620000000a00 */
[----:B--2---:R-:W-:-:S04]  /*0780*/  @P0 IMAD.WIDE R6, R9, 0x4, R6 ;  /* 0x0000000409060825 */ /* 0x004fc800078e0206 */
[----:B------:R-:W-:Y:S02]  /*0790*/  @P0 IMAD.WIDE R8, R19, 0x4, R10 ;  /* 0x0000000413080825 */ /* 0x000fe400078e020a */
[----:B------:R-:W2:Y:S02]  /*07a0*/  @P0 LDG.E R19, desc[UR6][R6.64+0x4] ;  /* 0x0000040606130981 */ /* 0x000ea4000c1e1900 */
[----:B---3--:R-:W-:Y:S02]  /*07b0*/  @!P1 IMAD R17, R17, R12, R0 ;  /* 0x0000000c11119224 */ /* 0x008fe400078e0200 */
[----:B------:R-:W4:Y:S04]  /*07c0*/  @P0 LDG.E R12, desc[UR6][R6.64] ;  /* 0x00000006060c0981 */ /* 0x000f28000c1e1900 */
[----:B------:R-:W2:Y:S01]  /*07d0*/  @P0 LDG.E R8, desc[UR6][R8.64] ;  /* 0x0000000608080981 */ /* 0x000ea2000c1e1900 */
[----:B0-----:R-:W-:-:S06]  /*07e0*/  @!P1 IMAD.WIDE R4, R13, 0x4, R4 ;  /* 0x000000040d049825 */ /* 0x001fcc00078e0204 */
[----:B------:R-:W3:Y:S01]  /*07f0*/  @!P1 LDG.E R4, desc[UR6][R4.64] ;  /* 0x0000000604049981 */ /* 0x000ee2000c1e1900 */
[----:B-1----:R-:W-:-:S06]  /*0800*/  @!P1 IMAD.WIDE R2, R17, 0x4, R2 ;  /* 0x0000000411029825 */ /* 0x002fcc00078e0202 */
[----:B------:R-:W3:Y:S01]  /*0810*/  @!P1 LDG.E R2, desc[UR6][R2.64] ;  /* 0x0000000602029981 */ /* 0x000ee2000c1e1900 */
[----:B----4-:R-:W-:-:S04]  /*0820*/  @P0 FFMA R12, R12, R14, R25 ;  /* 0x0000000e0c0c0223 */ /* 0x010fc80000000019 */
[----:B--2---:R-:W-:-:S04]  /*0830*/  @P0 FFMA R25, R19, R8, R12 ;  /* 0x0000000813190223 */ /* 0x004fc8000000000c */
[----:B---3--:R-:W-:-:S07]  /*0840*/  @!P1 FFMA R25, R4, R2, R25 ;  /* 0x0000000204199223 */ /* 0x008fce0000000019 */
.L_x_8:
[----:B------:R-:W0:Y:S01]  /*0850*/  LDC.64 R2, c[0x0][0x3b0] ;  /* 0x0000ec00ff027b82 */ /* 0x000e220000000a00 */
[----:B------:R-:W1:Y:S01]  /*0860*/  LDCU UR4, c[0x0][0x3b8] ;  /* 0x00007700ff0477ac */ /* 0x000e620008000800 */
[----:B------:R-:W2:Y:S01]  /*0870*/  LDCU UR5, c[0x0][0x38c] ;  /* 0x00007180ff0577ac */ /* 0x000ea20008000800 */
[----:B-1----:R-:W-:Y:S01]  /*0880*/  IMAD R15, R15, UR4, R0 ;  /* 0x000000040f0f7c24 */ /* 0x002fe2000f8e0200 */
[----:B------:R-:W1:Y:S03]  /*0890*/  LDCU UR4, c[0x0][0x3ac] ;  /* 0x00007580ff0477ac */ /* 0x000e660008000800 */
[----:B0-----:R-:W-:-:S05]  /*08a0*/  IMAD.WIDE R2, R15, 0x4, R2 ;  /* 0x000000040f027825 */ /* 0x001fca00078e0202 */
[----:B------:R-:W1:Y:S02]  /*08b0*/  LDG.E R0, desc[UR6][R2.64] ;  /* 0x0000000602007981 */ /* 0x000e64000c1e1900 */
[----:B-1----:R-:W-:-:S04]  /*08c0*/  FMUL R0, R0, UR4 ;  /* 0x0000000400007c20 */ /* 0x002fc80008400000 */
[----:B--2---:R-:W-:-:S05]  /*08d0*/  FFMA R25, R25, UR5, R0 ;  /* 0x0000000519197c23 */ /* 0x004fca0008000000 */
[----:B------:R-:W-:Y:S01]  /*08e0*/  STG.E desc[UR6][R2.64], R25 ;  /* 0x0000001902007986 */ /* 0x000fe2000c101906 */
[----:B------:R-:W-:Y:S05]  /*08f0*/  EXIT ;  /* 0x000000000000794d */ /* 0x000fea0003800000 */
.L_x_12:
        /* <DEDUP_REMOVED lines=16> */
.L_x_15:


//--------------------- .nv.shared._Z8sgemm_v3iiifPKfiS0_ifPfi --------------------------
	.section	.nv.shared._Z8sgemm_v3iiifPKfiS0_ifPfi,"aw",@nobits
	.sectionflags	@""
	.align	4
.nv.shared._Z8sgemm_v3iiifPKfiS0_ifPfi:
	.zero		9216


//--------------------- .nv.shared.reserved.0     --------------------------
	.section	.nv.shared.reserved.0,"aw",@nobits
	.weak		__nv_reservedSMEM_offset_0_alias
	.size		__nv_reservedSMEM_offset_0_alias, 0, 64
	.other		__nv_reservedSMEM_offset_0_alias,@"STO_CUDA_RESERVED_SHARED STV_DEFAULT"
__nv_reservedSMEM_offset_0_alias:
	.zero		0
	.zero		64


//--------------------- .nv.constant0._Z8sgemm_v3iiifPKfiS0_ifPfi --------------------------
	.section	.nv.constant0._Z8sgemm_v3iiifPKfiS0_ifPfi,"a",@progbits
	.sectionflags	@""
	.align	4
.nv.constant0._Z8sgemm_v3iiifPKfiS0_ifPfi:
	.zero		956


//--------------------- .nv.constant0._Z8sgemm_v2iiifPKfiS0_ifPfi --------------------------
	.section	.nv.constant0._Z8sgemm_v2iiifPKfiS0_ifPfi,"a",@progbits
	.sectionflags	@""
	.align	4
.nv.constant0._Z8sgemm_v2iiifPKfiS0_ifPfi:
	.zero		956


//--------------------- .nv.constant0._Z8sgemm_v1iiifPKfiS0_ifPfi --------------------------
	.section	.nv.constant0._Z8sgemm_v1iiifPKfiS0_ifPfi,"a",@progbits
	.sectionflags	@""
	.align	4
.nv.constant0._Z8sgemm_v1iiifPKfiS0_ifPfi:
	.zero		956


//--------------------- SYMBOLS --------------------------

	.type		.nv.reservedSmem.offset0,@object
	.size		.nv.reservedSmem.offset0,0x4
	.type		.nv.reservedSmem.cap,@object
	.size		.nv.reservedSmem.cap,0x4
